//
// Generated by NVIDIA NVVM Compiler
//
// Compiler Build ID: CL-36424714
// Cuda compilation tools, release 13.0, V13.0.88
// Based on NVVM 20.0.0
//

.version 9.0
.target sm_100
.address_size 64

	// .globl	_Z8generateP17curandStateXORWOWPfi
.global .align 4 .b8 precalc_xorwow_matrix[102400];
.global .align 4 .b8 precalc_xorwow_offset_matrix[102400];
.global .align 4 .b8 mrg32k3aM1[2304];
.global .align 4 .b8 mrg32k3aM2[2304];
.global .align 4 .b8 mrg32k3aM1SubSeq[2016];
.global .align 4 .b8 mrg32k3aM2SubSeq[2016];
.global .align 4 .b8 mrg32k3aM1Seq[2304];
.global .align 4 .b8 mrg32k3aM2Seq[2304];
.const .align 8 .b8 __cr_lgamma_table[72];
.extern .shared .align 16 .b8 sdat[];

.visible .entry _Z8generateP17curandStateXORWOWPfi(
	.param .u64 .ptr .align 1 _Z8generateP17curandStateXORWOWPfi_param_0,
	.param .u64 .ptr .align 1 _Z8generateP17curandStateXORWOWPfi_param_1,
	.param .u32 _Z8generateP17curandStateXORWOWPfi_param_2
)
{
	.reg .pred 	%p<15>;
	.reg .b32 	%r<185>;
	.reg .b32 	%f<49>;
	.reg .b64 	%rd<9>;
	.reg .b64 	%fd<10>;

	ld.param.u64 	%rd3, [_Z8generateP17curandStateXORWOWPfi_param_0];
	ld.param.u64 	%rd2, [_Z8generateP17curandStateXORWOWPfi_param_1];
	ld.param.u32 	%r67, [_Z8generateP17curandStateXORWOWPfi_param_2];
	cvta.to.global.u64 	%rd4, %rd3;
	mov.u32 	%r1, %ctaid.x;
	mov.u32 	%r2, %ntid.x;
	mov.u32 	%r3, %tid.x;
	mad.lo.s32 	%r68, %r1, %r2, %r3;
	mul.wide.s32 	%rd5, %r68, 48;
	add.s64 	%rd1, %rd4, %rd5;
	ld.global.v2.u32 	{%r183, %r182}, [%rd1];
	ld.global.v2.u32 	{%r181, %r180}, [%rd1+8];
	ld.global.v2.u32 	{%r179, %r178}, [%rd1+16];
	ld.global.v2.u32 	{%r10, %r11}, [%rd1+24];
	ld.global.f32 	%f1, [%rd1+32];
	ld.global.f64 	%fd1, [%rd1+40];
	setp.lt.s32 	%p1, %r67, 1;
	shl.b32 	%r69, %r3, 2;
	mov.u32 	%r70, sdat;
	add.s32 	%r12, %r70, %r69;
	@%p1 bra 	$L__BB0_18;
	and.b32  	%r13, %r67, 3;
	setp.lt.u32 	%p2, %r67, 4;
	mov.u32 	%r165, %r183;
	@%p2 bra 	$L__BB0_13;
	add.s32 	%r154, %r183, 1449748;
	and.b32  	%r72, %r67, 2147483644;
	neg.s32 	%r153, %r72;
$L__BB0_3:
	shr.u32 	%r73, %r182, 2;
	xor.b32  	%r74, %r73, %r182;
	shl.b32 	%r75, %r178, 4;
	shl.b32 	%r76, %r74, 1;
	xor.b32  	%r77, %r75, %r76;
	xor.b32  	%r78, %r77, %r178;
	xor.b32  	%r23, %r78, %r74;
	add.s32 	%r79, %r154, %r23;
	add.s32 	%r80, %r79, -1087311;
	cvt.rn.f32.u32 	%f2, %r80;
	fma.rn.f32 	%f3, %f2, 0f2F800000, 0f2F000000;
	shr.u32 	%r81, %r181, 2;
	xor.b32  	%r82, %r81, %r181;
	shl.b32 	%r83, %r23, 4;
	shl.b32 	%r84, %r82, 1;
	xor.b32  	%r85, %r84, %r83;
	xor.b32  	%r86, %r85, %r82;
	xor.b32  	%r24, %r86, %r23;
	add.s32 	%r87, %r154, %r24;
	add.s32 	%r88, %r87, -724874;
	cvt.rn.f32.u32 	%f4, %r88;
	fma.rn.f32 	%f5, %f4, 0f2F800000, 0f2F000000;
	mul.f32 	%f6, %f5, %f5;
	fma.rn.f32 	%f7, %f3, %f3, %f6;
	setp.gtu.f32 	%p3, %f7, 0f3F800000;
	@%p3 bra 	$L__BB0_5;
	ld.shared.f32 	%f8, [%r12];
	add.f32 	%f9, %f8, 0f3F800000;
	st.shared.f32 	[%r12], %f9;
$L__BB0_5:
	shr.u32 	%r89, %r180, 2;
	xor.b32  	%r90, %r89, %r180;
	shl.b32 	%r91, %r24, 4;
	shl.b32 	%r92, %r90, 1;
	xor.b32  	%r93, %r91, %r92;
	xor.b32  	%r94, %r93, %r24;
	xor.b32  	%r25, %r94, %r90;
	add.s32 	%r95, %r154, %r25;
	add.s32 	%r96, %r95, -362437;
	cvt.rn.f32.u32 	%f10, %r96;
	fma.rn.f32 	%f11, %f10, 0f2F800000, 0f2F000000;
	shr.u32 	%r97, %r179, 2;
	xor.b32  	%r98, %r97, %r179;
	shl.b32 	%r99, %r25, 4;
	shl.b32 	%r100, %r98, 1;
	xor.b32  	%r101, %r100, %r99;
	xor.b32  	%r102, %r101, %r98;
	xor.b32  	%r182, %r102, %r25;
	add.s32 	%r103, %r182, %r154;
	cvt.rn.f32.u32 	%f12, %r103;
	fma.rn.f32 	%f13, %f12, 0f2F800000, 0f2F000000;
	mul.f32 	%f14, %f13, %f13;
	fma.rn.f32 	%f15, %f11, %f11, %f14;
	setp.gtu.f32 	%p4, %f15, 0f3F800000;
	@%p4 bra 	$L__BB0_7;
	ld.shared.f32 	%f16, [%r12];
	add.f32 	%f17, %f16, 0f3F800000;
	st.shared.f32 	[%r12], %f17;
$L__BB0_7:
	shr.u32 	%r104, %r178, 2;
	xor.b32  	%r105, %r104, %r178;
	shl.b32 	%r106, %r182, 4;
	shl.b32 	%r107, %r105, 1;
	xor.b32  	%r108, %r106, %r107;
	xor.b32  	%r109, %r108, %r182;
	xor.b32  	%r181, %r109, %r105;
	add.s32 	%r110, %r154, %r181;
	add.s32 	%r111, %r110, 362437;
	cvt.rn.f32.u32 	%f18, %r111;
	fma.rn.f32 	%f19, %f18, 0f2F800000, 0f2F000000;
	shr.u32 	%r112, %r23, 2;
	xor.b32  	%r113, %r112, %r23;
	shl.b32 	%r114, %r181, 4;
	shl.b32 	%r115, %r113, 1;
	xor.b32  	%r116, %r115, %r114;
	xor.b32  	%r117, %r116, %r113;
	xor.b32  	%r180, %r117, %r181;
	add.s32 	%r118, %r154, %r180;
	add.s32 	%r119, %r118, 724874;
	cvt.rn.f32.u32 	%f20, %r119;
	fma.rn.f32 	%f21, %f20, 0f2F800000, 0f2F000000;
	mul.f32 	%f22, %f21, %f21;
	fma.rn.f32 	%f23, %f19, %f19, %f22;
	setp.gtu.f32 	%p5, %f23, 0f3F800000;
	@%p5 bra 	$L__BB0_9;
	ld.shared.f32 	%f24, [%r12];
	add.f32 	%f25, %f24, 0f3F800000;
	st.shared.f32 	[%r12], %f25;
$L__BB0_9:
	shr.u32 	%r120, %r24, 2;
	xor.b32  	%r121, %r120, %r24;
	shl.b32 	%r122, %r180, 4;
	shl.b32 	%r123, %r121, 1;
	xor.b32  	%r124, %r122, %r123;
	xor.b32  	%r125, %r124, %r180;
	xor.b32  	%r179, %r125, %r121;
	add.s32 	%r126, %r154, %r179;
	add.s32 	%r127, %r126, 1087311;
	cvt.rn.f32.u32 	%f26, %r127;
	fma.rn.f32 	%f27, %f26, 0f2F800000, 0f2F000000;
	shr.u32 	%r128, %r25, 2;
	xor.b32  	%r129, %r128, %r25;
	shl.b32 	%r130, %r179, 4;
	shl.b32 	%r131, %r129, 1;
	xor.b32  	%r132, %r131, %r130;
	xor.b32  	%r133, %r132, %r129;
	xor.b32  	%r178, %r133, %r179;
	add.s32 	%r134, %r154, %r178;
	add.s32 	%r135, %r134, 1449748;
	cvt.rn.f32.u32 	%f28, %r135;
	fma.rn.f32 	%f29, %f28, 0f2F800000, 0f2F000000;
	mul.f32 	%f30, %f29, %f29;
	fma.rn.f32 	%f31, %f27, %f27, %f30;
	setp.gtu.f32 	%p6, %f31, 0f3F800000;
	@%p6 bra 	$L__BB0_11;
	ld.shared.f32 	%f32, [%r12];
	add.f32 	%f33, %f32, 0f3F800000;
	st.shared.f32 	[%r12], %f33;
$L__BB0_11:
	add.s32 	%r154, %r154, 2899496;
	add.s32 	%r153, %r153, 4;
	setp.ne.s32 	%p7, %r153, 0;
	@%p7 bra 	$L__BB0_3;
	add.s32 	%r165, %r154, -1449748;
$L__BB0_13:
	mad.lo.s32 	%r183, %r67, 724874, %r183;
	setp.eq.s32 	%p8, %r13, 0;
	@%p8 bra 	$L__BB0_18;
	add.s32 	%r172, %r165, 724874;
	neg.s32 	%r171, %r13;
	mov.u32 	%r175, %r181;
	mov.u32 	%r177, %r182;
$L__BB0_15:
	.pragma "nounroll";
	mov.u32 	%r182, %r180;
	mov.u32 	%r180, %r178;
	mov.u32 	%r181, %r179;
	shr.u32 	%r136, %r177, 2;
	xor.b32  	%r137, %r136, %r177;
	shl.b32 	%r138, %r180, 4;
	shl.b32 	%r139, %r137, 1;
	xor.b32  	%r140, %r138, %r139;
	xor.b32  	%r141, %r140, %r180;
	xor.b32  	%r179, %r141, %r137;
	add.s32 	%r142, %r172, %r179;
	add.s32 	%r143, %r142, -362437;
	cvt.rn.f32.u32 	%f34, %r143;
	fma.rn.f32 	%f35, %f34, 0f2F800000, 0f2F000000;
	shr.u32 	%r144, %r175, 2;
	xor.b32  	%r145, %r144, %r175;
	shl.b32 	%r146, %r179, 4;
	shl.b32 	%r147, %r145, 1;
	xor.b32  	%r148, %r147, %r146;
	xor.b32  	%r149, %r148, %r145;
	xor.b32  	%r178, %r149, %r179;
	add.s32 	%r150, %r172, %r178;
	cvt.rn.f32.u32 	%f36, %r150;
	fma.rn.f32 	%f37, %f36, 0f2F800000, 0f2F000000;
	mul.f32 	%f38, %f37, %f37;
	fma.rn.f32 	%f39, %f35, %f35, %f38;
	setp.gtu.f32 	%p9, %f39, 0f3F800000;
	@%p9 bra 	$L__BB0_17;
	ld.shared.f32 	%f40, [%r12];
	add.f32 	%f41, %f40, 0f3F800000;
	st.shared.f32 	[%r12], %f41;
$L__BB0_17:
	add.s32 	%r172, %r172, 724874;
	add.s32 	%r171, %r171, 1;
	setp.ne.s32 	%p10, %r171, 0;
	mov.u32 	%r175, %r181;
	mov.u32 	%r177, %r182;
	@%p10 bra 	$L__BB0_15;
$L__BB0_18:
	st.global.v2.u32 	[%rd1], {%r183, %r182};
	st.global.v2.u32 	[%rd1+8], {%r181, %r180};
	st.global.v2.u32 	[%rd1+16], {%r179, %r178};
	st.global.v2.u32 	[%rd1+24], {%r10, %r11};
	st.global.f32 	[%rd1+32], %f1;
	st.global.f64 	[%rd1+40], %fd1;
	cvt.rn.f64.s32 	%fd2, %r67;
	rcp.rn.f64 	%fd3, %fd2;
	ld.shared.f32 	%f42, [%r12];
	cvt.f64.f32 	%fd4, %f42;
	mul.f64 	%fd5, %fd3, %fd4;
	cvt.rn.f32.f64 	%f43, %fd5;
	st.shared.f32 	[%r12], %f43;
	bar.sync 	0;
	setp.lt.u32 	%p11, %r2, 2;
	@%p11 bra 	$L__BB0_23;
	mov.u32 	%r184, %r2;
$L__BB0_20:
	shr.u32 	%r66, %r184, 1;
	setp.ge.u32 	%p12, %r3, %r66;
	@%p12 bra 	$L__BB0_22;
	shl.b32 	%r151, %r66, 2;
	add.s32 	%r152, %r12, %r151;
	ld.shared.f32 	%f44, [%r152];
	ld.shared.f32 	%f45, [%r12];
	add.f32 	%f46, %f44, %f45;
	st.shared.f32 	[%r12], %f46;
$L__BB0_22:
	bar.sync 	0;
	setp.gt.u32 	%p13, %r184, 3;
	mov.u32 	%r184, %r66;
	@%p13 bra 	$L__BB0_20;
$L__BB0_23:
	bar.sync 	0;
	setp.ne.s32 	%p14, %r3, 0;
	@%p14 bra 	$L__BB0_25;
	cvt.rn.f64.u32 	%fd6, %r2;
	rcp.rn.f64 	%fd7, %fd6;
	ld.shared.f32 	%f47, [sdat];
	cvt.f64.f32 	%fd8, %f47;
	mul.f64 	%fd9, %fd7, %fd8;
	cvt.rn.f32.f64 	%f48, %fd9;
	st.shared.f32 	[sdat], %f48;
	cvta.to.global.u64 	%rd6, %rd2;
	mul.wide.u32 	%rd7, %r1, 4;
	add.s64 	%rd8, %rd6, %rd7;
	st.global.f32 	[%rd8], %f48;
$L__BB0_25:
	bar.sync 	0;
	ret;

}
	// .globl	_Z12kernel_setupP17curandStateXORWOW
.visible .entry _Z12kernel_setupP17curandStateXORWOW(
	.param .u64 .ptr .align 1 _Z12kernel_setupP17curandStateXORWOW_param_0
)
{
	.reg .pred 	%p<24>;
	.reg .b32 	%r<406>;
	.reg .b64 	%rd<18>;

	ld.param.u64 	%rd8, [_Z12kernel_setupP17curandStateXORWOW_param_0];
	cvta.to.global.u64 	%rd9, %rd8;
	mov.u32 	%r182, %ctaid.x;
	mov.u32 	%r183, %ntid.x;
	mov.u32 	%r184, %tid.x;
	mad.lo.s32 	%r185, %r182, %r183, %r184;
	cvt.s64.s32 	%rd17, %r185;
	mul.wide.s32 	%rd10, %r185, 48;
	add.s64 	%rd2, %rd9, %rd10;
	mov.b32 	%r186, 1478573778;
	mov.b32 	%r187, 716983765;
	st.global.v2.u32 	[%rd2], {%r187, %r186};
	mov.b32 	%r188, -123459836;
	mov.b32 	%r189, 1163863128;
	st.global.v2.u32 	[%rd2+8], {%r189, %r188};
	mov.b32 	%r190, 1360900310;
	mov.b32 	%r191, -589760388;
	st.global.v2.u32 	[%rd2+16], {%r191, %r190};
	setp.eq.s32 	%p1, %r185, 0;
	@%p1 bra 	$L__BB1_42;
	mov.b32 	%r312, 0;
	mov.u64 	%rd12, precalc_xorwow_matrix;
$L__BB1_2:
	and.b64  	%rd4, %rd17, 3;
	setp.eq.s64 	%p2, %rd4, 0;
	@%p2 bra 	$L__BB1_41;
	mul.wide.u32 	%rd11, %r312, 3200;
	add.s64 	%rd5, %rd12, %rd11;
	cvt.u32.u64 	%r2, %rd4;
	mov.b32 	%r313, 0;
$L__BB1_4:
	mov.b32 	%r326, 0;
	mov.u32 	%r327, %r326;
	mov.u32 	%r328, %r326;
	mov.u32 	%r329, %r326;
	mov.u32 	%r330, %r326;
	mov.u32 	%r319, %r326;
$L__BB1_5:
	mul.wide.u32 	%rd13, %r319, 4;
	add.s64 	%rd14, %rd2, %rd13;
	ld.global.u32 	%r10, [%rd14+4];
	shl.b32 	%r11, %r319, 5;
	mov.b32 	%r325, 0;
$L__BB1_6:
	.pragma "nounroll";
	shr.u32 	%r196, %r10, %r325;
	and.b32  	%r197, %r196, 1;
	setp.eq.b32 	%p3, %r197, 1;
	not.pred 	%p4, %p3;
	add.s32 	%r198, %r11, %r325;
	mul.lo.s32 	%r199, %r198, 5;
	mul.wide.u32 	%rd15, %r199, 4;
	add.s64 	%rd6, %rd5, %rd15;
	@%p4 bra 	$L__BB1_8;
	ld.global.u32 	%r200, [%rd6];
	xor.b32  	%r330, %r330, %r200;
	ld.global.u32 	%r201, [%rd6+4];
	xor.b32  	%r329, %r329, %r201;
	ld.global.u32 	%r202, [%rd6+8];
	xor.b32  	%r328, %r328, %r202;
	ld.global.u32 	%r203, [%rd6+12];
	xor.b32  	%r327, %r327, %r203;
	ld.global.u32 	%r204, [%rd6+16];
	xor.b32  	%r326, %r326, %r204;
$L__BB1_8:
	and.b32  	%r206, %r196, 2;
	setp.eq.s32 	%p5, %r206, 0;
	@%p5 bra 	$L__BB1_10;
	ld.global.u32 	%r207, [%rd6+20];
	xor.b32  	%r330, %r330, %r207;
	ld.global.u32 	%r208, [%rd6+24];
	xor.b32  	%r329, %r329, %r208;
	ld.global.u32 	%r209, [%rd6+28];
	xor.b32  	%r328, %r328, %r209;
	ld.global.u32 	%r210, [%rd6+32];
	xor.b32  	%r327, %r327, %r210;
	ld.global.u32 	%r211, [%rd6+36];
	xor.b32  	%r326, %r326, %r211;
$L__BB1_10:
	and.b32  	%r213, %r196, 4;
	setp.eq.s32 	%p6, %r213, 0;
	@%p6 bra 	$L__BB1_12;
	ld.global.u32 	%r214, [%rd6+40];
	xor.b32  	%r330, %r330, %r214;
	ld.global.u32 	%r215, [%rd6+44];
	xor.b32  	%r329, %r329, %r215;
	ld.global.u32 	%r216, [%rd6+48];
	xor.b32  	%r328, %r328, %r216;
	ld.global.u32 	%r217, [%rd6+52];
	xor.b32  	%r327, %r327, %r217;
	ld.global.u32 	%r218, [%rd6+56];
	xor.b32  	%r326, %r326, %r218;
$L__BB1_12:
	and.b32  	%r220, %r196, 8;
	setp.eq.s32 	%p7, %r220, 0;
	@%p7 bra 	$L__BB1_14;
	ld.global.u32 	%r221, [%rd6+60];
	xor.b32  	%r330, %r330, %r221;
	ld.global.u32 	%r222, [%rd6+64];
	xor.b32  	%r329, %r329, %r222;
	ld.global.u32 	%r223, [%rd6+68];
	xor.b32  	%r328, %r328, %r223;
	ld.global.u32 	%r224, [%rd6+72];
	xor.b32  	%r327, %r327, %r224;
	ld.global.u32 	%r225, [%rd6+76];
	xor.b32  	%r326, %r326, %r225;
$L__BB1_14:
	and.b32  	%r227, %r196, 16;
	setp.eq.s32 	%p8, %r227, 0;
	@%p8 bra 	$L__BB1_16;
	ld.global.u32 	%r228, [%rd6+80];
	xor.b32  	%r330, %r330, %r228;
	ld.global.u32 	%r229, [%rd6+84];
	xor.b32  	%r329, %r329, %r229;
	ld.global.u32 	%r230, [%rd6+88];
	xor.b32  	%r328, %r328, %r230;
	ld.global.u32 	%r231, [%rd6+92];
	xor.b32  	%r327, %r327, %r231;
	ld.global.u32 	%r232, [%rd6+96];
	xor.b32  	%r326, %r326, %r232;
$L__BB1_16:
	and.b32  	%r234, %r196, 32;
	setp.eq.s32 	%p9, %r234, 0;
	@%p9 bra 	$L__BB1_18;
	ld.global.u32 	%r235, [%rd6+100];
	xor.b32  	%r330, %r330, %r235;
	ld.global.u32 	%r236, [%rd6+104];
	xor.b32  	%r329, %r329, %r236;
	ld.global.u32 	%r237, [%rd6+108];
	xor.b32  	%r328, %r328, %r237;
	ld.global.u32 	%r238, [%rd6+112];
	xor.b32  	%r327, %r327, %r238;
	ld.global.u32 	%r239, [%rd6+116];
	xor.b32  	%r326, %r326, %r239;
$L__BB1_18:
	and.b32  	%r241, %r196, 64;
	setp.eq.s32 	%p10, %r241, 0;
	@%p10 bra 	$L__BB1_20;
	ld.global.u32 	%r242, [%rd6+120];
	xor.b32  	%r330, %r330, %r242;
	ld.global.u32 	%r243, [%rd6+124];
	xor.b32  	%r329, %r329, %r243;
	ld.global.u32 	%r244, [%rd6+128];
	xor.b32  	%r328, %r328, %r244;
	ld.global.u32 	%r245, [%rd6+132];
	xor.b32  	%r327, %r327, %r245;
	ld.global.u32 	%r246, [%rd6+136];
	xor.b32  	%r326, %r326, %r246;
$L__BB1_20:
	and.b32  	%r248, %r196, 128;
	setp.eq.s32 	%p11, %r248, 0;
	@%p11 bra 	$L__BB1_22;
	ld.global.u32 	%r249, [%rd6+140];
	xor.b32  	%r330, %r330, %r249;
	ld.global.u32 	%r250, [%rd6+144];
	xor.b32  	%r329, %r329, %r250;
	ld.global.u32 	%r251, [%rd6+148];
	xor.b32  	%r328, %r328, %r251;
	ld.global.u32 	%r252, [%rd6+152];
	xor.b32  	%r327, %r327, %r252;
	ld.global.u32 	%r253, [%rd6+156];
	xor.b32  	%r326, %r326, %r253;
$L__BB1_22:
	and.b32  	%r255, %r196, 256;
	setp.eq.s32 	%p12, %r255, 0;
	@%p12 bra 	$L__BB1_24;
	ld.global.u32 	%r256, [%rd6+160];
	xor.b32  	%r330, %r330, %r256;
	ld.global.u32 	%r257, [%rd6+164];
	xor.b32  	%r329, %r329, %r257;
	ld.global.u32 	%r258, [%rd6+168];
	xor.b32  	%r328, %r328, %r258;
	ld.global.u32 	%r259, [%rd6+172];
	xor.b32  	%r327, %r327, %r259;
	ld.global.u32 	%r260, [%rd6+176];
	xor.b32  	%r326, %r326, %r260;
$L__BB1_24:
	and.b32  	%r262, %r196, 512;
	setp.eq.s32 	%p13, %r262, 0;
	@%p13 bra 	$L__BB1_26;
	ld.global.u32 	%r263, [%rd6+180];
	xor.b32  	%r330, %r330, %r263;
	ld.global.u32 	%r264, [%rd6+184];
	xor.b32  	%r329, %r329, %r264;
	ld.global.u32 	%r265, [%rd6+188];
	xor.b32  	%r328, %r328, %r265;
	ld.global.u32 	%r266, [%rd6+192];
	xor.b32  	%r327, %r327, %r266;
	ld.global.u32 	%r267, [%rd6+196];
	xor.b32  	%r326, %r326, %r267;
$L__BB1_26:
	and.b32  	%r269, %r196, 1024;
	setp.eq.s32 	%p14, %r269, 0;
	@%p14 bra 	$L__BB1_28;
	ld.global.u32 	%r270, [%rd6+200];
	xor.b32  	%r330, %r330, %r270;
	ld.global.u32 	%r271, [%rd6+204];
	xor.b32  	%r329, %r329, %r271;
	ld.global.u32 	%r272, [%rd6+208];
	xor.b32  	%r328, %r328, %r272;
	ld.global.u32 	%r273, [%rd6+212];
	xor.b32  	%r327, %r327, %r273;
	ld.global.u32 	%r274, [%rd6+216];
	xor.b32  	%r326, %r326, %r274;
$L__BB1_28:
	and.b32  	%r276, %r196, 2048;
	setp.eq.s32 	%p15, %r276, 0;
	@%p15 bra 	$L__BB1_30;
	ld.global.u32 	%r277, [%rd6+220];
	xor.b32  	%r330, %r330, %r277;
	ld.global.u32 	%r278, [%rd6+224];
	xor.b32  	%r329, %r329, %r278;
	ld.global.u32 	%r279, [%rd6+228];
	xor.b32  	%r328, %r328, %r279;
	ld.global.u32 	%r280, [%rd6+232];
	xor.b32  	%r327, %r327, %r280;
	ld.global.u32 	%r281, [%rd6+236];
	xor.b32  	%r326, %r326, %r281;
$L__BB1_30:
	and.b32  	%r283, %r196, 4096;
	setp.eq.s32 	%p16, %r283, 0;
	@%p16 bra 	$L__BB1_32;
	ld.global.u32 	%r284, [%rd6+240];
	xor.b32  	%r330, %r330, %r284;
	ld.global.u32 	%r285, [%rd6+244];
	xor.b32  	%r329, %r329, %r285;
	ld.global.u32 	%r286, [%rd6+248];
	xor.b32  	%r328, %r328, %r286;
	ld.global.u32 	%r287, [%rd6+252];
	xor.b32  	%r327, %r327, %r287;
	ld.global.u32 	%r288, [%rd6+256];
	xor.b32  	%r326, %r326, %r288;
$L__BB1_32:
	and.b32  	%r290, %r196, 8192;
	setp.eq.s32 	%p17, %r290, 0;
	@%p17 bra 	$L__BB1_34;
	ld.global.u32 	%r291, [%rd6+260];
	xor.b32  	%r330, %r330, %r291;
	ld.global.u32 	%r292, [%rd6+264];
	xor.b32  	%r329, %r329, %r292;
	ld.global.u32 	%r293, [%rd6+268];
	xor.b32  	%r328, %r328, %r293;
	ld.global.u32 	%r294, [%rd6+272];
	xor.b32  	%r327, %r327, %r294;
	ld.global.u32 	%r295, [%rd6+276];
	xor.b32  	%r326, %r326, %r295;
$L__BB1_34:
	and.b32  	%r297, %r196, 16384;
	setp.eq.s32 	%p18, %r297, 0;
	@%p18 bra 	$L__BB1_36;
	ld.global.u32 	%r298, [%rd6+280];
	xor.b32  	%r330, %r330, %r298;
	ld.global.u32 	%r299, [%rd6+284];
	xor.b32  	%r329, %r329, %r299;
	ld.global.u32 	%r300, [%rd6+288];
	xor.b32  	%r328, %r328, %r300;
	ld.global.u32 	%r301, [%rd6+292];
	xor.b32  	%r327, %r327, %r301;
	ld.global.u32 	%r302, [%rd6+296];
	xor.b32  	%r326, %r326, %r302;
$L__BB1_36:
	and.b32  	%r304, %r196, 32768;
	setp.eq.s32 	%p19, %r304, 0;
	@%p19 bra 	$L__BB1_38;
	ld.global.u32 	%r305, [%rd6+300];
	xor.b32  	%r330, %r330, %r305;
	ld.global.u32 	%r306, [%rd6+304];
	xor.b32  	%r329, %r329, %r306;
	ld.global.u32 	%r307, [%rd6+308];
	xor.b32  	%r328, %r328, %r307;
	ld.global.u32 	%r308, [%rd6+312];
	xor.b32  	%r327, %r327, %r308;
	ld.global.u32 	%r309, [%rd6+316];
	xor.b32  	%r326, %r326, %r309;
$L__BB1_38:
	add.s32 	%r325, %r325, 16;
	setp.ne.s32 	%p20, %r325, 32;
	@%p20 bra 	$L__BB1_6;
	mad.lo.s32 	%r310, %r319, -31, %r11;
	add.s32 	%r319, %r310, 1;
	setp.ne.s32 	%p21, %r319, 5;
	@%p21 bra 	$L__BB1_5;
	st.global.u32 	[%rd2+4], %r330;
	st.global.u32 	[%rd2+8], %r329;
	st.global.u32 	[%rd2+12], %r328;
	st.global.u32 	[%rd2+16], %r327;
	st.global.u32 	[%rd2+20], %r326;
	add.s32 	%r313, %r313, 1;
	setp.lt.u32 	%p22, %r313, %r2;
	@%p22 bra 	$L__BB1_4;
$L__BB1_41:
	shr.u64 	%rd7, %rd17, 2;
	add.s32 	%r312, %r312, 1;
	setp.gt.u64 	%p23, %rd17, 3;
	mov.u64 	%rd17, %rd7;
	@%p23 bra 	$L__BB1_2;
$L__BB1_42:
	mov.b32 	%r311, 0;
	st.global.v2.u32 	[%rd2+24], {%r311, %r311};
	st.global.u32 	[%rd2+32], %r311;
	mov.b64 	%rd16, 0;
	st.global.u64 	[%rd2+40], %rd16;
	ret;

}


// ===== COMPILED SASS (sm_100) =====

	.target	sm_100

	.elftype	@"ET_EXEC"


//--------------------- .note.nv.tkinfo           --------------------------
	.section	.note.nv.tkinfo,"",@"SHT_NOTE"
	.sectionflags	@"SHF_NOTE_NV_TKINFO"
	.tkinfo
        /*0018*/ 	.word	0x00000002
        /*0030*/ 	.string	""
        /*0030*/ 	.string	"ptxas"
        /*0030*/ 	.string	"Cuda compilation tools, release 13.0, V13.0.88"
        /*0030*/ 	.string	"Build cuda_13.0.r13.0/compiler.36424714_0"
        /*0030*/ 	.string	"-arch sm_100 -m 64 "



//--------------------- .note.nv.cuinfo           --------------------------
	.section	.note.nv.cuinfo,"",@"SHT_NOTE"
	.sectionflags	@"SHF_NOTE_NV_CUINFO"
        /*0018*/ 	.short	0x0002
        /*001a*/ 	.short	0x0064
        /*001c*/ 	.short	0x0082
	.zero		2


//--------------------- .nv.info                  --------------------------
	.section	.nv.info,"",@"SHT_CUDA_INFO"
	.align	4


	//----- nvinfo : EIATTR_REGCOUNT
	.align		4
        /*0000*/ 	.byte	0x04, 0x2f
        /*0002*/ 	.short	(.L_10 - .L_9)
	.align		4
.L_9:
        /*0004*/ 	.word	index@(_Z8generateP17curandStateXORWOWPfi)
        /*0008*/ 	.word	0x0000001c


	//----- nvinfo : EIATTR_FRAME_SIZE
	.align		4
.L_10:
        /*000c*/ 	.byte	0x04, 0x11
        /*000e*/ 	.short	(.L_12 - .L_11)
	.align		4
.L_11:
        /*0010*/ 	.word	index@($__internal_0_$__cuda_sm20_dblrcp_rn_slowpath_v3)
        /*0014*/ 	.word	0x00000000


	//----- nvinfo : EIATTR_FRAME_SIZE
	.align		4
.L_12:
        /*0018*/ 	.byte	0x04, 0x11
        /*001a*/ 	.short	(.L_14 - .L_13)
	.align		4
.L_13:
        /*001c*/ 	.word	index@(_Z8generateP17curandStateXORWOWPfi)
        /*0020*/ 	.word	0x00000000


	//----- nvinfo : EIATTR_REGCOUNT
	.align		4
.L_14:
        /*0024*/ 	.byte	0x04, 0x2f
        /*0026*/ 	.short	(.L_16 - .L_15)
	.align		4
.L_15:
        /*0028*/ 	.word	index@(_Z12kernel_setupP17curandStateXORWOW)
        /*002c*/ 	.word	0x0000001f


	//----- nvinfo : EIATTR_FRAME_SIZE
	.align		4
.L_16:
        /*0030*/ 	.byte	0x04, 0x11
        /*0032*/ 	.short	(.L_18 - .L_17)
	.align		4
.L_17:
        /*0034*/ 	.word	index@(_Z12kernel_setupP17curandStateXORWOW)
        /*0038*/ 	.word	0x00000000


	//----- nvinfo : EIATTR_MIN_STACK_SIZE
	.align		4
.L_18:
        /*003c*/ 	.byte	0x04, 0x12
        /*003e*/ 	.short	(.L_20 - .L_19)
	.align		4
.L_19:
        /*0040*/ 	.word	index@(_Z12kernel_setupP17curandStateXORWOW)
        /*0044*/ 	.word	0x00000000


	//----- nvinfo : EIATTR_MIN_STACK_SIZE
	.align		4
.L_20:
        /*0048*/ 	.byte	0x04, 0x12
        /*004a*/ 	.short	(.L_22 - .L_21)
	.align		4
.L_21:
        /*004c*/ 	.word	index@(_Z8generateP17curandStateXORWOWPfi)
        /*0050*/ 	.word	0x00000000
.L_22:


//--------------------- .nv.compat                --------------------------
	.section	.nv.compat,"",@"SHT_CUDA_COMPAT_INFO"
	.align	4
        /*0000*/ 	.byte	0x02, 0x09, 0x00, 0x00, 0x02, 0x02, 0x01, 0x00, 0x02, 0x05, 0x05, 0x00, 0x03, 0x07, 0x01, 0x01
        /*0010*/ 	.byte	0x02, 0x03, 0x00, 0x00, 0x02, 0x06, 0x01, 0x00, 0x04, 0x0b, 0x08, 0x00, 0x01, 0x00, 0x00, 0x00
        /*0020*/ 	.byte	0x00, 0x00, 0x00, 0x00


//--------------------- .nv.info._Z12kernel_setupP17curandStateXORWOW --------------------------
	.section	.nv.info._Z12kernel_setupP17curandStateXORWOW,"",@"SHT_CUDA_INFO"
	.sectionflags	@""
	.align	4


	//----- nvinfo : EIATTR_CUDA_API_VERSION
	.align		4
        /*0000*/ 	.byte	0x04, 0x37
        /*0002*/ 	.short	(.L_24 - .L_23)
.L_23:
        /*0004*/ 	.word	0x00000082


	//----- nvinfo : EIATTR_KPARAM_INFO
	.align		4
.L_24:
        /*0008*/ 	.byte	0x04, 0x17
        /*000a*/ 	.short	(.L_26 - .L_25)
.L_25:
        /*000c*/ 	.word	0x00000000
        /*0010*/ 	.short	0x0000
        /*0012*/ 	.short	0x0000
        /*0014*/ 	.byte	0x00, 0xf5, 0x21, 0x00


	//----- nvinfo : EIATTR_SPARSE_MMA_MASK
	.align		4
.L_26:
        /*0018*/ 	.byte	0x03, 0x50
        /*001a*/ 	.short	0x0000


	//----- nvinfo : EIATTR_MAXREG_COUNT
	.align		4
        /*001c*/ 	.byte	0x03, 0x1b
        /*001e*/ 	.short	0x00ff


	//----- nvinfo : EIATTR_MERCURY_ISA_VERSION
	.align		4
        /*0020*/ 	.byte	0x03, 0x5f
        /*0022*/ 	.short	0x0101


	//----- nvinfo : EIATTR_VRC_CTA_INIT_COUNT
	.align		4
        /*0024*/ 	.byte	0x02, 0x4a
	.zero		1
	.zero		1


	//----- nvinfo : EIATTR_EXIT_INSTR_OFFSETS
	.align		4
        /*0028*/ 	.byte	0x04, 0x1c
        /*002a*/ 	.short	(.L_28 - .L_27)


	//   ....[0]....
.L_27:
        /*002c*/ 	.word	0x00000e80


	//----- nvinfo : EIATTR_CRS_STACK_SIZE
	.align		4
.L_28:
        /*0030*/ 	.byte	0x04, 0x1e
        /*0032*/ 	.short	(.L_30 - .L_29)
.L_29:
        /*0034*/ 	.word	0x00000000


	//----- nvinfo : EIATTR_CBANK_PARAM_SIZE
	.align		4
.L_30:
        /*0038*/ 	.byte	0x03, 0x19
        /*003a*/ 	.short	0x0008


	//----- nvinfo : EIATTR_PARAM_CBANK
	.align		4
        /*003c*/ 	.byte	0x04, 0x0a
        /*003e*/ 	.short	(.L_32 - .L_31)
	.align		4
.L_31:
        /*0040*/ 	.word	index@(.nv.constant0._Z12kernel_setupP17curandStateXORWOW)
        /*0044*/ 	.short	0x0380
        /*0046*/ 	.short	0x0008


	//----- nvinfo : EIATTR_SW_WAR
	.align		4
.L_32:
        /*0048*/ 	.byte	0x04, 0x36
        /*004a*/ 	.short	(.L_34 - .L_33)
.L_33:
        /*004c*/ 	.word	0x00000008
.L_34:


//--------------------- .nv.info._Z8generateP17curandStateXORWOWPfi --------------------------
	.section	.nv.info._Z8generateP17curandStateXORWOWPfi,"",@"SHT_CUDA_INFO"
	.sectionflags	@""
	.align	4


	//----- nvinfo : EIATTR_CUDA_API_VERSION
	.align		4
        /*0000*/ 	.byte	0x04, 0x37
        /*0002*/ 	.short	(.L_36 - .L_35)
.L_35:
        /*0004*/ 	.word	0x00000082


	//----- nvinfo : EIATTR_KPARAM_INFO
	.align		4
.L_36:
        /*0008*/ 	.byte	0x04, 0x17
        /*000a*/ 	.short	(.L_38 - .L_37)
.L_37:
        /*000c*/ 	.word	0x00000000
        /*0010*/ 	.short	0x0002
        /*0012*/ 	.short	0x0010
        /*0014*/ 	.byte	0x00, 0xf0, 0x11, 0x00


	//----- nvinfo : EIATTR_KPARAM_INFO
	.align		4
.L_38:
        /*0018*/ 	.byte	0x04, 0x17
        /*001a*/ 	.short	(.L_40 - .L_39)
.L_39:
        /*001c*/ 	.word	0x00000000
        /*0020*/ 	.short	0x0001
        /*0022*/ 	.short	0x0008
        /*0024*/ 	.byte	0x00, 0xf5, 0x21, 0x00


	//----- nvinfo : EIATTR_KPARAM_INFO
	.align		4
.L_40:
        /*0028*/ 	.byte	0x04, 0x17
        /*002a*/ 	.short	(.L_42 - .L_41)
.L_41:
        /*002c*/ 	.word	0x00000000
        /*0030*/ 	.short	0x0000
        /*0032*/ 	.short	0x0000
        /*0034*/ 	.byte	0x00, 0xf5, 0x21, 0x00


	//----- nvinfo : EIATTR_SPARSE_MMA_MASK
	.align		4
.L_42:
        /*0038*/ 	.byte	0x03, 0x50
        /*003a*/ 	.short	0x0000


	//----- nvinfo : EIATTR_MAXREG_COUNT
	.align		4
        /*003c*/ 	.byte	0x03, 0x1b
        /*003e*/ 	.short	0x00ff


	//----- nvinfo : EIATTR_NUM_BARRIERS
	.align		4
        /*0040*/ 	.byte	0x02, 0x4c
        /*0042*/ 	.byte	0x01
	.zero		1


	//----- nvinfo : EIATTR_MERCURY_ISA_VERSION
	.align		4
        /*0044*/ 	.byte	0x03, 0x5f
        /*0046*/ 	.short	0x0101


	//----- nvinfo : EIATTR_VRC_CTA_INIT_COUNT
	.align		4
        /*0048*/ 	.byte	0x02, 0x4a
	.zero		1
	.zero		1


	//----- nvinfo : EIATTR_EXIT_INSTR_OFFSETS
	.align		4
        /*004c*/ 	.byte	0x04, 0x1c
        /*004e*/ 	.short	(.L_44 - .L_43)


	//   ....[0]....
.L_43:
        /*0050*/ 	.word	0x00000f80


	//----- nvinfo : EIATTR_CRS_STACK_SIZE
	.align		4
.L_44:
        /*0054*/ 	.byte	0x04, 0x1e
        /*0056*/ 	.short	(.L_46 - .L_45)
.L_45:
        /*0058*/ 	.word	0x00000000


	//----- nvinfo : EIATTR_CBANK_PARAM_SIZE
	.align		4
.L_46:
        /*005c*/ 	.byte	0x03, 0x19
        /*005e*/ 	.short	0x0014


	//----- nvinfo : EIATTR_PARAM_CBANK
	.align		4
        /*0060*/ 	.byte	0x04, 0x0a
        /*0062*/ 	.short	(.L_48 - .L_47)
	.align		4
.L_47:
        /*0064*/ 	.word	index@(.nv.constant0._Z8generateP17curandStateXORWOWPfi)
        /*0068*/ 	.short	0x0380
        /*006a*/ 	.short	0x0014


	//----- nvinfo : EIATTR_SW_WAR
	.align		4
.L_48:
        /*006c*/ 	.byte	0x04, 0x36
        /*006e*/ 	.short	(.L_50 - .L_49)
.L_49:
        /*0070*/ 	.word	0x00000008
.L_50:


//--------------------- .nv.callgraph             --------------------------
	.section	.nv.callgraph,"",@"SHT_CUDA_CALLGRAPH"
	.align	4
	.sectionentsize	8
	.align		4
        /*0000*/ 	.word	0x00000000
	.align		4
        /*0004*/ 	.word	0xffffffff
	.align		4
        /*0008*/ 	.word	0x00000000
	.align		4
        /*000c*/ 	.word	0xfffffffe
	.align		4
        /*0010*/ 	.word	0x00000000
	.align		4
        /*0014*/ 	.word	0xfffffffd
	.align		4
        /*0018*/ 	.word	0x00000000
	.align		4
        /*001c*/ 	.word	0xfffffffc


//--------------------- .nv.constant4             --------------------------
	.section	.nv.constant4,"a",@progbits
	.align	8
	.align		8
.nv.constant4:
        /*0000*/ 	.dword	precalc_xorwow_matrix
	.align		8
        /*0008*/ 	.dword	precalc_xorwow_offset_matrix
	.align		8
        /*0010*/ 	.dword	mrg32k3aM1
	.align		8
        /*0018*/ 	.dword	mrg32k3aM2
	.align		8
        /*0020*/ 	.dword	mrg32k3aM1SubSeq
	.align		8
        /*0028*/ 	.dword	mrg32k3aM2SubSeq
	.align		8
        /*0030*/ 	.dword	mrg32k3aM1Seq
	.align		8
        /*0038*/ 	.dword	mrg32k3aM2Seq


//--------------------- .nv.constant3             --------------------------
	.section	.nv.constant3,"a",@progbits
	.align	8
.nv.constant3:
	.type		__cr_lgamma_table,@object
	.size		__cr_lgamma_table,(.L_8 - __cr_lgamma_table)
__cr_lgamma_table:
        /*0000*/ 	.byte	0x00, 0x00, 0x00, 0x00, 0x00, 0x00, 0x00, 0x00, 0x00, 0x00, 0x00, 0x00, 0x00, 0x00, 0x00, 0x00
        /*0010*/ 	.byte	0xef, 0x39, 0xfa, 0xfe, 0x42, 0x2e, 0xe6, 0x3f, 0x02, 0x20, 0x2a, 0xfa, 0x0b, 0xab, 0xfc, 0x3f
        /*0020*/ 	.byte	0xf9, 0x2c, 0x92, 0x7c, 0xa7, 0x6c, 0x09, 0x40, 0xc9, 0x79, 0x44, 0x3c, 0x64, 0x26, 0x13, 0x40
        /*0030*/ 	.byte	0xca, 0x01, 0xcf, 0x3a, 0x27, 0x51, 0x1a, 0x40, 0x30, 0xcc, 0x2d, 0xf3, 0xe1, 0x0c, 0x21, 0x40
        /*0040*/ 	.byte	0x0d, 0xb7, 0xfc, 0x82, 0x8e, 0x35, 0x25, 0x40
.L_8:


//--------------------- .text._Z12kernel_setupP17curandStateXORWOW --------------------------
	.section	.text._Z12kernel_setupP17curandStateXORWOW,"ax",@progbits
	.align	128
        .global         _Z12kernel_setupP17curandStateXORWOW
        .type           _Z12kernel_setupP17curandStateXORWOW,@function
        .size           _Z12kernel_setupP17curandStateXORWOW,(.L_x_25 - _Z12kernel_setupP17curandStateXORWOW)
        .other          _Z12kernel_setupP17curandStateXORWOW,@"STO_CUDA_ENTRY STV_DEFAULT"
_Z12kernel_setupP17curandStateXORWOW:
.text._Z12kernel_setupP17curandStateXORWOW:
[----:B------:R-:W-:Y:S01]  /*0000*/  LDC R1, c[0x0][0x37c] ;  /* 0x0000df00ff017b82 */ /* 0x000fe20000000800 */
[----:B------:R-:W0:Y:S07]  /*0010*/  S2R R0, SR_TID.X ;  /* 0x0000000000007919 */ /* 0x000e2e0000002100 */
[----:B------:R-:W0:Y:S01]  /*0020*/  S2UR UR6, SR_CTAID.X ;  /* 0x00000000000679c3 */ /* 0x000e220000002500 */
[----:B------:R-:W1:Y:S01]  /*0030*/  LDCU.64 UR4, c[0x0][0x358] ;  /* 0x00006b00ff0477ac */ /* 0x000e620008000a00 */
[----:B------:R-:W-:Y:S01]  /*0040*/  IMAD.MOV.U32 R2, RZ, RZ, 0x2abc4dd5 ;  /* 0x2abc4dd5ff027424 */ /* 0x000fe200078e00ff */
[----:B------:R-:W-:Y:S01]  /*0050*/  BSSY.RECONVERGENT B0, `(.L_x_0) ;  /* 0x00000df000007945 */ /* 0x000fe20003800200 */
[----:B------:R-:W-:-:S02]  /*0060*/  IMAD.MOV.U32 R3, RZ, RZ, 0x58213ed2 ;  /* 0x58213ed2ff037424 */ /* 0x000fc400078e00ff */
[----:B------:R-:W-:Y:S02]  /*0070*/  IMAD.MOV.U32 R4, RZ, RZ, 0x455f2458 ;  /* 0x455f2458ff047424 */ /* 0x000fe400078e00ff */
[----:B------:R-:W0:Y:S01]  /*0080*/  LDC R13, c[0x0][0x360] ;  /* 0x0000d800ff0d7b82 */ /* 0x000e220000000800 */
[----:B------:R-:W-:Y:S02]  /*0090*/  IMAD.MOV.U32 R5, RZ, RZ, -0x75bd8fc ;  /* 0xf8a42704ff057424 */ /* 0x000fe400078e00ff */
[----:B------:R-:W-:Y:S02]  /*00a0*/  IMAD.MOV.U32 R8, RZ, RZ, -0x23270784 ;  /* 0xdcd8f87cff087424 */ /* 0x000fe400078e00ff */
[----:B------:R-:W-:-:S03]  /*00b0*/  IMAD.MOV.U32 R9, RZ, RZ, 0x511db0d6 ;  /* 0x511db0d6ff097424 */ /* 0x000fc600078e00ff */
[----:B------:R-:W2:Y:S01]  /*00c0*/  LDC.64 R6, c[0x0][0x380] ;  /* 0x0000e000ff067b82 */ /* 0x000ea20000000a00 */
[----:B0-----:R-:W-:-:S05]  /*00d0*/  IMAD R13, R13, UR6, R0 ;  /* 0x000000060d0d7c24 */ /* 0x001fca000f8e0200 */
[C---:B------:R-:W-:Y:S01]  /*00e0*/  ISETP.NE.AND P0, PT, R13.reuse, RZ, PT ;  /* 0x000000ff0d00720c */ /* 0x040fe20003f05270 */
[----:B--2---:R-:W-:-:S05]  /*00f0*/  IMAD.WIDE R6, R13, 0x30, R6 ;  /* 0x000000300d067825 */ /* 0x004fca00078e0206 */
[----:B-1----:R0:W-:Y:S04]  /*0100*/  STG.E.64 desc[UR4][R6.64], R2 ;  /* 0x0000000206007986 */ /* 0x0021e8000c101b04 */
[----:B------:R0:W-:Y:S04]  /*0110*/  STG.E.64 desc[UR4][R6.64+0x8], R4 ;  /* 0x0000080406007986 */ /* 0x0001e8000c101b04 */
[----:B------:R0:W-:Y:S01]  /*0120*/  STG.E.64 desc[UR4][R6.64+0x10], R8 ;  /* 0x0000100806007986 */ /* 0x0001e2000c101b04 */
[----:B------:R-:W-:Y:S05]  /*0130*/  @!P0 BRA `(.L_x_1) ;  /* 0x0000000c00408947 */ /* 0x000fea0003800000 */
[----:B------:R-:W-:Y:S01]  /*0140*/  SHF.R.S32.HI R0, RZ, 0x1f, R13 ;  /* 0x0000001fff007819 */ /* 0x000fe2000001140d */
[----:B------:R-:W-:-:S07]  /*0150*/  IMAD.MOV.U32 R12, RZ, RZ, RZ ;  /* 0x000000ffff0c7224 */ /* 0x000fce00078e00ff */
.L_x_7:
[----:B0-----:R-:W-:Y:S01]  /*0160*/  LOP3.LUT R2, R13, 0x3, RZ, 0xc0, !PT ;  /* 0x000000030d027812 */ /* 0x001fe200078ec0ff */
[----:B------:R-:W-:Y:S03]  /*0170*/  BSSY.RECONVERGENT B1, `(.L_x_2) ;  /* 0x00000c6000017945 */ /* 0x000fe60003800200 */
[----:B------:R-:W-:-:S04]  /*0180*/  ISETP.NE.U32.AND P0, PT, R2, RZ, PT ;  /* 0x000000ff0200720c */ /* 0x000fc80003f05070 */
[----:B------:R-:W-:-:S13]  /*0190*/  ISETP.NE.AND.EX P0, PT, RZ, RZ, PT, P0 ;  /* 0x000000ffff00720c */ /* 0x000fda0003f05300 */
[----:B------:R-:W-:Y:S05]  /*01a0*/  @!P0 BRA `(.L_x_3) ;  /* 0x0000000c00088947 */ /* 0x000fea0003800000 */
[----:B------:R-:W0:Y:S01]  /*01b0*/  LDC.64 R8, c[0x4][RZ] ;  /* 0x01000000ff087b82 */ /* 0x000e220000000a00 */
[----:B------:R-:W-:Y:S02]  /*01c0*/  IMAD.MOV.U32 R14, RZ, RZ, RZ ;  /* 0x000000ffff0e7224 */ /* 0x000fe400078e00ff */
[----:B0-----:R-:W-:-:S07]  /*01d0*/  IMAD.WIDE.U32 R8, R12, 0xc80, R8 ;  /* 0x00000c800c087825 */ /* 0x001fce00078e0008 */
.L_x_6:
[----:B0-----:R-:W-:Y:S01]  /*01e0*/  IMAD.MOV.U32 R15, RZ, RZ, RZ ;  /* 0x000000ffff0f7224 */ /* 0x001fe200078e00ff */
[----:B------:R-:W-:Y:S01]  /*01f0*/  CS2R R2, SRZ ;  /* 0x0000000000027805 */ /* 0x000fe2000001ff00 */
[----:B------:R-:W-:Y:S01]  /*0200*/  IMAD.MOV.U32 R17, RZ, RZ, RZ ;  /* 0x000000ffff117224 */ /* 0x000fe200078e00ff */
[----:B------:R-:W-:-:S07]  /*0210*/  CS2R R4, SRZ ;  /* 0x0000000000047805 */ /* 0x000fce000001ff00 */
.L_x_5:
[----:B------:R-:W-:-:S05]  /*0220*/  IMAD.WIDE.U32 R10, R17, 0x4, R6 ;  /* 0x00000004110a7825 */ /* 0x000fca00078e0006 */
[----:B------:R0:W5:Y:S01]  /*0230*/  LDG.E R16, desc[UR4][R10.64+0x4] ;  /* 0x000004040a107981 */ /* 0x000162000c1e1900 */
[----:B------:R-:W-:-:S07]  /*0240*/  IMAD.MOV.U32 R19, RZ, RZ, RZ ;  /* 0x000000ffff137224 */ /* 0x000fce00078e00ff */
.L_x_4:
[----:B-----5:R-:W-:Y:S01]  /*0250*/  SHF.R.U32.HI R24, RZ, R19, R16 ;  /* 0x00000013ff187219 */ /* 0x020fe20000011610 */
[----:B0-----:R-:W-:-:S03]  /*0260*/  IMAD.SHL.U32 R10, R17, 0x20, RZ ;  /* 0x00000020110a7824 */ /* 0x001fc600078e00ff */
[----:B------:R-:W-:Y:S01]  /*0270*/  LOP3.LUT R11, R24, 0x1, RZ, 0xc0, !PT ;  /* 0x00000001180b7812 */ /* 0x000fe200078ec0ff */
[----:B------:R-:W-:-:S03]  /*0280*/  IMAD.IADD R10, R10, 0x1, R19 ;  /* 0x000000010a0a7824 */ /* 0x000fc600078e0213 */
[----:B------:R-:W-:Y:S01]  /*0290*/  ISETP.NE.U32.AND P0, PT, R11, 0x1, PT ;  /* 0x000000010b00780c */ /* 0x000fe20003f05070 */
[----:B------:R-:W-:-:S03]  /*02a0*/  IMAD R11, R10, 0x5, RZ ;  /* 0x000000050a0b7824 */ /* 0x000fc600078e02ff */
[----:B------:R-:W-:Y:S01]  /*02b0*/  R2P PR, R24, 0x7e ;  /* 0x0000007e18007804 */ /* 0x000fe20000000000 */
[----:B------:R-:W-:-:S08]  /*02c0*/  IMAD.WIDE.U32 R10, R11, 0x4, R8 ;  /* 0x000000040b0a7825 */ /* 0x000fd000078e0008 */
[----:B------:R-:W2:Y:S04]  /*02d0*/  @!P0 LDG.E R18, desc[UR4][R10.64] ;  /* 0x000000040a128981 */ /* 0x000ea8000c1e1900 */
[----:B------:R-:W3:Y:S04]  /*02e0*/  @!P0 LDG.E R20, desc[UR4][R10.64+0x10] ;  /* 0x000010040a148981 */ /* 0x000ee8000c1e1900 */
[----:B------:R-:W4:Y:S04]  /*02f0*/  @P1 LDG.E R22, desc[UR4][R10.64+0x14] ;  /* 0x000014040a161981 */ /* 0x000f28000c1e1900 */
[----:B------:R-:W4:Y:S04]  /*0300*/  @P2 LDG.E R26, desc[UR4][R10.64+0x28] ;  /* 0x000028040a1a2981 */ /* 0x000f28000c1e1900 */
[----:B------:R-:W4:Y:S04]  /*0310*/  @!P0 LDG.E R21, desc[UR4][R10.64+0x4] ;  /* 0x000004040a158981 */ /* 0x000f28000c1e1900 */
[----:B------:R-:W4:Y:S04]  /*0320*/  @!P0 LDG.E R23, desc[UR4][R10.64+0xc] ;  /* 0x00000c040a178981 */ /* 0x000f28000c1e1900 */
[----:B------:R-:W4:Y:S04]  /*0330*/  @P1 LDG.E R25, desc[UR4][R10.64+0x18] ;  /* 0x000018040a191981 */ /* 0x000f28000c1e1900 */
[----:B------:R-:W4:Y:S04]  /*0340*/  @P3 LDG.E R28, desc[UR4][R10.64+0x3c] ;  /* 0x00003c040a1c3981 */ /* 0x000f28000c1e1900 */
[----:B------:R-:W4:Y:S01]  /*0350*/  @P6 LDG.E R27, desc[UR4][R10.64+0x7c] ;  /* 0x00007c040a1b6981 */ /* 0x000f22000c1e1900 */
[----:B--2---:R-:W-:-:S03]  /*0360*/  @!P0 LOP3.LUT R15, R15, R18, RZ, 0x3c, !PT ;  /* 0x000000120f0f8212 */ /* 0x004fc600078e3cff */
[----:B------:R-:W2:Y:S01]  /*0370*/  @!P0 LDG.E R18, desc[UR4][R10.64+0x8] ;  /* 0x000008040a128981 */ /* 0x000ea2000c1e1900 */
[----:B---3--:R-:W-:-:S03]  /*0380*/  @!P0 LOP3.LUT R3, R3, R20, RZ, 0x3c, !PT ;  /* 0x0000001403038212 */ /* 0x008fc600078e3cff */
[----:B------:R-:W3:Y:S01]  /*0390*/  @P1 LDG.E R20, desc[UR4][R10.64+0x24] ;  /* 0x000024040a141981 */ /* 0x000ee2000c1e1900 */
[----:B----4-:R-:W-:-:S03]  /*03a0*/  @P1 LOP3.LUT R15, R15, R22, RZ, 0x3c, !PT ;  /* 0x000000160f0f1212 */ /* 0x010fc600078e3cff */
[----:B------:R-:W4:Y:S01]  /*03b0*/  @P2 LDG.E R22, desc[UR4][R10.64+0x38] ;  /* 0x000038040a162981 */ /* 0x000f22000c1e1900 */
[----:B------:R-:W-:-:S03]  /*03c0*/  @P2 LOP3.LUT R15, R15, R26, RZ, 0x3c, !PT ;  /* 0x0000001a0f0f2212 */ /* 0x000fc600078e3cff */
[----:B------:R-:W4:Y:S01]  /*03d0*/  @P4 LDG.E R26, desc[UR4][R10.64+0x50] ;  /* 0x000050040a1a4981 */ /* 0x000f22000c1e1900 */
[----:B------:R-:W-:-:S03]  /*03e0*/  @!P0 LOP3.LUT R4, R4, R21, RZ, 0x3c, !PT ;  /* 0x0000001504048212 */ /* 0x000fc600078e3cff */
[----:B------:R-:W4:Y:S01]  /*03f0*/  @P1 LDG.E R21, desc[UR4][R10.64+0x20] ;  /* 0x000020040a151981 */ /* 0x000f22000c1e1900 */
[----:B------:R-:W-:-:S03]  /*0400*/  @!P0 LOP3.LUT R2, R2, R23, RZ, 0x3c, !PT ;  /* 0x0000001702028212 */ /* 0x000fc600078e3cff */
[----:B------:R-:W4:Y:S01]  /*0410*/  @P2 LDG.E R23, desc[UR4][R10.64+0x2c] ;  /* 0x00002c040a172981 */ /* 0x000f22000c1e1900 */
[----:B------:R-:W-:-:S03]  /*0420*/  @P1 LOP3.LUT R4, R4, R25, RZ, 0x3c, !PT ;  /* 0x0000001904041212 */ /* 0x000fc600078e3cff */
[----:B------:R-:W4:Y:S01]  /*0430*/  @P2 LDG.E R25, desc[UR4][R10.64+0x34] ;  /* 0x000034040a192981 */ /* 0x000f22000c1e1900 */
[----:B--2---:R-:W-:-:S03]  /*0440*/  @!P0 LOP3.LUT R5, R5, R18, RZ, 0x3c, !PT ;  /* 0x0000001205058212 */ /* 0x004fc600078e3cff */
[----:B------:R-:W2:Y:S01]  /*0450*/  @P1 LDG.E R18, desc[UR4][R10.64+0x1c] ;  /* 0x00001c040a121981 */ /* 0x000ea2000c1e1900 */
[----:B---3--:R-:W-:-:S03]  /*0460*/  @P1 LOP3.LUT R3, R3, R20, RZ, 0x3c, !PT ;  /* 0x0000001403031212 */ /* 0x008fc600078e3cff */
[----:B------:R-:W3:Y:S01]  /*0470*/  @P2 LDG.E R20, desc[UR4][R10.64+0x30] ;  /* 0x000030040a142981 */ /* 0x000ee2000c1e1900 */
[----:B----4-:R-:W-:-:S03]  /*0480*/  @P2 LOP3.LUT R3, R3, R22, RZ, 0x3c, !PT ;  /* 0x0000001603032212 */ /* 0x010fc600078e3cff */
[----:B------:R-:W4:Y:S01]  /*0490*/  @P3 LDG.E R22, desc[UR4][R10.64+0x4c] ;  /* 0x00004c040a163981 */ /* 0x000f22000c1e1900 */
[----:B------:R-:W-:-:S04]  /*04a0*/  @P3 LOP3.LUT R15, R15, R28, RZ, 0x3c, !PT ;  /* 0x0000001c0f0f3212 */ /* 0x000fc800078e3cff */
[----:B------:R-:W-:Y:S02]  /*04b0*/  @P4 LOP3.LUT R15, R15, R26, RZ, 0x3c, !PT ;  /* 0x0000001a0f0f4212 */ /* 0x000fe400078e3cff */
[----:B------:R-:W-:Y:S01]  /*04c0*/  @P1 LOP3.LUT R2, R2, R21, RZ, 0x3c, !PT ;  /* 0x0000001502021212 */ /* 0x000fe200078e3cff */
[----:B------:R-:W4:Y:S04]  /*04d0*/  @P5 LDG.E R26, desc[UR4][R10.64+0x64] ;  /* 0x000064040a1a5981 */ /* 0x000f28000c1e1900 */
[----:B------:R-:W4:Y:S01]  /*04e0*/  @P3 LDG.E R21, desc[UR4][R10.64+0x40] ;  /* 0x000040040a153981 */ /* 0x000f22000c1e1900 */
[----:B------:R-:W-:Y:S02]  /*04f0*/  @P2 LOP3.LUT R4, R4, R23, RZ, 0x3c, !PT ;  /* 0x0000001704042212 */ /* 0x000fe400078e3cff */
[----:B------:R-:W-:Y:S01]  /*0500*/  @P2 LOP3.LUT R2, R2, R25, RZ, 0x3c, !PT ;  /* 0x0000001902022212 */ /* 0x000fe200078e3cff */
[----:B------:R-:W4:Y:S04]  /*0510*/  @P3 LDG.E R23, desc[UR4][R10.64+0x48] ;  /* 0x000048040a173981 */ /* 0x000f28000c1e1900 */
[----:B------:R-:W4:Y:S01]  /*0520*/  @P4 LDG.E R25, desc[UR4][R10.64+0x54] ;  /* 0x000054040a194981 */ /* 0x000f22000c1e1900 */
[----:B--2---:R-:W-:-:S03]  /*0530*/  @P1 LOP3.LUT R5, R5, R18, RZ, 0x3c, !PT ;  /* 0x0000001205051212 */ /* 0x004fc600078e3cff */
[----:B------:R-:W2:Y:S01]  /*0540*/  @P3 LDG.E R18, desc[UR4][R10.64+0x44] ;  /* 0x000044040a123981 */ /* 0x000ea2000c1e1900 */
[----:B---3--:R-:W-:-:S03]  /*0550*/  @P2 LOP3.LUT R5, R5, R20, RZ, 0x3c, !PT ;  /* 0x0000001405052212 */ /* 0x008fc600078e3cff */
[----:B------:R-:W3:Y:S01]  /*0560*/  @P4 LDG.E R20, desc[UR4][R10.64+0x58] ;  /* 0x000058040a144981 */ /* 0x000ee2000c1e1900 */
[----:B----4-:R-:W-:-:S03]  /*0570*/  @P3 LOP3.LUT R3, R3, R22, RZ, 0x3c, !PT ;  /* 0x0000001603033212 */ /* 0x010fc600078e3cff */
[----:B------:R-:W4:Y:S01]  /*0580*/  @P4 LDG.E R22, desc[UR4][R10.64+0x60] ;  /* 0x000060040a164981 */ /* 0x000f22000c1e1900 */
[----:B------:R-:W-:Y:S02]  /*0590*/  LOP3.LUT P0, RZ, R24, 0x80, RZ, 0xc0, !PT ;  /* 0x0000008018ff7812 */ /* 0x000fe4000780c0ff */
[----:B------:R-:W-:Y:S02]  /*05a0*/  @P5 LOP3.LUT R15, R15, R26, RZ, 0x3c, !PT ;  /* 0x0000001a0f0f5212 */ /* 0x000fe400078e3cff */
[----:B------:R-:W4:Y:S01]  /*05b0*/  @P6 LDG.E R26, desc[UR4][R10.64+0x78] ;  /* 0x000078040a1a6981 */ /* 0x000f22000c1e1900 */
[----:B------:R-:W-:-:S03]  /*05c0*/  @P3 LOP3.LUT R4, R4, R21, RZ, 0x3c, !PT ;  /* 0x0000001504043212 */ /* 0x000fc600078e3cff */
[----:B------:R-:W4:Y:S01]  /*05d0*/  @P4 LDG.E R21, desc[UR4][R10.64+0x5c] ;  /* 0x00005c040a154981 */ /* 0x000f22000c1e1900 */
[----:B------:R-:W-:-:S03]  /*05e0*/  @P3 LOP3.LUT R2, R2, R23, RZ, 0x3c, !PT ;  /* 0x0000001702023212 */ /* 0x000fc600078e3cff */
[----:B------:R-:W4:Y:S01]  /*05f0*/  @P5 LDG.E R23, desc[UR4][R10.64+0x68] ;  /* 0x000068040a175981 */ /* 0x000f22000c1e1900 */
[----:B------:R-:W-:-:S03]  /*0600*/  @P4 LOP3.LUT R4, R4, R25, RZ, 0x3c, !PT ;  /* 0x0000001904044212 */ /* 0x000fc600078e3cff */
[----:B------:R-:W4:Y:S01]  /*0610*/  @P5 LDG.E R25, desc[UR4][R10.64+0x70] ;  /* 0x000070040a195981 */ /* 0x000f22000c1e1900 */
[----:B--2---:R-:W-:-:S03]  /*0620*/  @P3 LOP3.LUT R5, R5, R18, RZ, 0x3c, !PT ;  /* 0x0000001205053212 */ /* 0x004fc600078e3cff */
[----:B------:R-:W2:Y:S01]  /*0630*/  @P5 LDG.E R18, desc[UR4][R10.64+0x6c] ;  /* 0x00006c040a125981 */ /* 0x000ea2000c1e1900 */
[----:B---3--:R-:W-:-:S03]  /*0640*/  @P4 LOP3.LUT R5, R5, R20, RZ, 0x3c, !PT ;  /* 0x0000001405054212 */ /* 0x008fc600078e3cff */
[----:B------:R-:W3:Y:S01]  /*0650*/  @P5 LDG.E R20, desc[UR4][R10.64+0x74] ;  /* 0x000074040a145981 */ /* 0x000ee2000c1e1900 */
[----:B----4-:R-:W-:-:S03]  /*0660*/  @P4 LOP3.LUT R3, R3, R22, RZ, 0x3c, !PT ;  /* 0x0000001603034212 */ /* 0x010fc600078e3cff */
[----:B------:R-:W4:Y:S01]  /*0670*/  @P0 LDG.E R22, desc[UR4][R10.64+0x8c] ;  /* 0x00008c040a160981 */ /* 0x000f22000c1e1900 */
[----:B------:R-:W-:-:S03]  /*0680*/  @P6 LOP3.LUT R15, R15, R26, RZ, 0x3c, !PT ;  /* 0x0000001a0f0f6212 */ /* 0x000fc600078e3cff */
        /* <DEDUP_REMOVED lines=13> */
[----:B------:R-:W-:Y:S02]  /*0760*/  @P6 LOP3.LUT R4, R4, R27, RZ, 0x3c, !PT ;  /* 0x0000001b04046212 */ /* 0x000fe400078e3cff */
[----:B------:R-:W-:Y:S02]  /*0770*/  @P6 LOP3.LUT R2, R2, R21, RZ, 0x3c, !PT ;  /* 0x0000001502026212 */ /* 0x000fe400078e3cff */
[----:B------:R-:W-:Y:S02]  /*0780*/  @P0 LOP3.LUT R4, R4, R23, RZ, 0x3c, !PT ;  /* 0x0000001704040212 */ /* 0x000fe400078e3cff */
[----:B------:R-:W-:Y:S02]  /*0790*/  @P0 LOP3.LUT R2, R2, R25, RZ, 0x3c, !PT ;  /* 0x0000001902020212 */ /* 0x000fe400078e3cff */
[----:B--2---:R-:W-:Y:S02]  /*07a0*/  @P6 LOP3.LUT R5, R5, R18, RZ, 0x3c, !PT ;  /* 0x0000001205056212 */ /* 0x004fe400078e3cff */
[----:B---3--:R-:W-:-:S02]  /*07b0*/  @P6 LOP3.LUT R3, R3, R20, RZ, 0x3c, !PT ;  /* 0x0000001403036212 */ /* 0x008fc400078e3cff */
[----:B----4-:R-:W-:Y:S02]  /*07c0*/  @P0 LOP3.LUT R5, R5, R22, RZ, 0x3c, !PT ;  /* 0x0000001605050212 */ /* 0x010fe400078e3cff */
[----:B------:R-:W-:Y:S02]  /*07d0*/  @P0 LOP3.LUT R3, R3, R26, RZ, 0x3c, !PT ;  /* 0x0000001a03030212 */ /* 0x000fe400078e3cff */
[----:B------:R-:W-:-:S13]  /*07e0*/  R2P PR, R24.B1, 0x7f ;  /* 0x0000007f18007804 */ /* 0x000fda0000001000 */
[----:B------:R-:W2:Y:S04]  /*07f0*/  @P0 LDG.E R18, desc[UR4][R10.64+0xa0] ;  /* 0x0000a0040a120981 */ /* 0x000ea8000c1e1900 */
[----:B------:R-:W3:Y:S04]  /*0800*/  @P1 LDG.E R22, desc[UR4][R10.64+0xb4] ;  /* 0x0000b4040a161981 */ /* 0x000ee8000c1e1900 */
[----:B------:R-:W4:Y:S04]  /*0810*/  @P2 LDG.E R26, desc[UR4][R10.64+0xc8] ;  /* 0x0000c8040a1a2981 */ /* 0x000f28000c1e1900 */
[----:B------:R-:W4:Y:S04]  /*0820*/  @P3 LDG.E R28, desc[UR4][R10.64+0xdc] ;  /* 0x0000dc040a1c3981 */ /* 0x000f28000c1e1900 */
[----:B------:R-:W4:Y:S04]  /*0830*/  @P0 LDG.E R23, desc[UR4][R10.64+0xa4] ;  /* 0x0000a4040a170981 */ /* 0x000f28000c1e1900 */
[----:B------:R-:W4:Y:S04]  /*0840*/  @P0 LDG.E R20, desc[UR4][R10.64+0xa8] ;  /* 0x0000a8040a140981 */ /* 0x000f28000c1e1900 */
[----:B------:R-:W4:Y:S04]  /*0850*/  @P4 LDG.E R25, desc[UR4][R10.64+0xf0] ;  /* 0x0000f0040a194981 */ /* 0x000f28000c1e1900 */
        /* <DEDUP_REMOVED lines=21> */
[----:B------:R-:W-:Y:S02]  /*09b0*/  LOP3.LUT P0, RZ, R24, 0x8000, RZ, 0xc0, !PT ;  /* 0x0000800018ff7812 */ /* 0x000fe4000780c0ff */
[----:B----4-:R-:W-:Y:S01]  /*09c0*/  @P5 LOP3.LUT R15, R15, R26, RZ, 0x3c, !PT ;  /* 0x0000001a0f0f5212 */ /* 0x010fe200078e3cff */
[----:B------:R-:W4:Y:S04]  /*09d0*/  @P3 LDG.E R24, desc[UR4][R10.64+0xe4] ;  /* 0x0000e4040a183981 */ /* 0x000f28000c1e1900 */
[----:B------:R-:W2:Y:S01]  /*09e0*/  @P6 LDG.E R26, desc[UR4][R10.64+0x118] ;  /* 0x000118040a1a6981 */ /* 0x000ea2000c1e1900 */
        /* <DEDUP_REMOVED lines=8> */
[----:B---3--:R-:W-:-:S03]  /*0a70*/  @P2 LOP3.LUT R3, R3, R22, RZ, 0x3c, !PT ;  /* 0x0000001603032212 */ /* 0x008fc600078e3cff */
[----:B------:R-:W3:Y:S01]  /*0a80*/  @P4 LDG.E R22, desc[UR4][R10.64+0x100] ;  /* 0x000100040a164981 */ /* 0x000ee2000c1e1900 */
[----:B--2---:R-:W-:-:S03]  /*0a90*/  @P6 LOP3.LUT R15, R15, R26, RZ, 0x3c, !PT ;  /* 0x0000001a0f0f6212 */ /* 0x004fc600078e3cff */
[----:B------:R-:W2:Y:S01]  /*0aa0*/  @P0 LDG.E R26, desc[UR4][R10.64+0x12c] ;  /* 0x00012c040a1a0981 */ /* 0x000ea2000c1e1900 */
[----:B----4-:R-:W-:-:S03]  /*0ab0*/  @P2 LOP3.LUT R2, R2, R23, RZ, 0x3c, !PT ;  /* 0x0000001702022212 */ /* 0x010fc600078e3cff */
[----:B------:R-:W4:Y:S01]  /*0ac0*/  @P4 LDG.E R23, desc[UR4][R10.64+0xfc] ;  /* 0x0000fc040a174981 */ /* 0x000f22000c1e1900 */
[----:B------:R-:W-:-:S03]  /*0ad0*/  @P2 LOP3.LUT R5, R5, R20, RZ, 0x3c, !PT ;  /* 0x0000001405052212 */ /* 0x000fc600078e3cff */
[----:B------:R-:W4:Y:S01]  /*0ae0*/  @P4 LDG.E R20, desc[UR4][R10.64+0xf8] ;  /* 0x0000f8040a144981 */ /* 0x000f22000c1e1900 */
[----:B------:R-:W-:Y:S02]  /*0af0*/  @P3 LOP3.LUT R2, R2, R27, RZ, 0x3c, !PT ;  /* 0x0000001b02023212 */ /* 0x000fe400078e3cff */
[----:B------:R-:W-:Y:S01]  /*0b00*/  @P3 LOP3.LUT R4, R4, R25, RZ, 0x3c, !PT ;  /* 0x0000001904043212 */ /* 0x000fe200078e3cff */
[----:B------:R-:W4:Y:S01]  /*0b10*/  @P5 LDG.E R27, desc[UR4][R10.64+0x110] ;  /* 0x000110040a1b5981 */ /* 0x000f22000c1e1900 */
[----:B------:R-:W-:-:S03]  /*0b20*/  @P3 LOP3.LUT R5, R5, R24, RZ, 0x3c, !PT ;  /* 0x0000001805053212 */ /* 0x000fc600078e3cff */
[----:B------:R-:W4:Y:S04]  /*0b30*/  @P5 LDG.E R25, desc[UR4][R10.64+0x108] ;  /* 0x000108040a195981 */ /* 0x000f28000c1e1900 */
        /* <DEDUP_REMOVED lines=19> */
[----:B------:R-:W-:-:S05]  /*0c70*/  VIADD R19, R19, 0x10 ;  /* 0x0000001013137836 */ /* 0x000fca0000000000 */
[----:B------:R-:W-:Y:S02]  /*0c80*/  ISETP.NE.AND P1, PT, R19, 0x20, PT ;  /* 0x000000201300780c */ /* 0x000fe40003f25270 */
[----:B------:R-:W-:Y:S02]  /*0c90*/  @P5 LOP3.LUT R3, R3, R18, RZ, 0x3c, !PT ;  /* 0x0000001203035212 */ /* 0x000fe400078e3cff */
[----:B------:R-:W-:Y:S02]  /*0ca0*/  @P6 LOP3.LUT R4, R4, R21, RZ, 0x3c, !PT ;  /* 0x0000001504046212 */ /* 0x000fe400078e3cff */
[----:B---3--:R-:W-:-:S04]  /*0cb0*/  @P6 LOP3.LUT R3, R3, R22, RZ, 0x3c, !PT ;  /* 0x0000001603036212 */ /* 0x008fc800078e3cff */
[----:B--2---:R-:W-:Y:S02]  /*0cc0*/  @P0 LOP3.LUT R3, R3, R26, RZ, 0x3c, !PT ;  /* 0x0000001a03030212 */ /* 0x004fe400078e3cff */
[----:B----4-:R-:W-:Y:S02]  /*0cd0*/  @P6 LOP3.LUT R2, R2, R23, RZ, 0x3c, !PT ;  /* 0x0000001702026212 */ /* 0x010fe400078e3cff */
[----:B------:R-:W-:Y:S02]  /*0ce0*/  @P6 LOP3.LUT R5, R5, R20, RZ, 0x3c, !PT ;  /* 0x0000001405056212 */ /* 0x000fe400078e3cff */
[----:B------:R-:W-:Y:S02]  /*0cf0*/  @P0 LOP3.LUT R2, R2, R27, RZ, 0x3c, !PT ;  /* 0x0000001b02020212 */ /* 0x000fe400078e3cff */
[----:B------:R-:W-:Y:S02]  /*0d00*/  @P0 LOP3.LUT R4, R4, R25, RZ, 0x3c, !PT ;  /* 0x0000001904040212 */ /* 0x000fe400078e3cff */
[----:B------:R-:W-:Y:S01]  /*0d10*/  @P0 LOP3.LUT R5, R5, R24, RZ, 0x3c, !PT ;  /* 0x0000001805050212 */ /* 0x000fe200078e3cff */
[----:B------:R-:W-:Y:S06]  /*0d20*/  @P1 BRA `(.L_x_4) ;  /* 0xfffffff400481947 */ /* 0x000fec000383ffff */
[----:B------:R-:W-:-:S05]  /*0d30*/  VIADD R17, R17, 0x1 ;  /* 0x0000000111117836 */ /* 0x000fca0000000000 */
[----:B------:R-:W-:-:S13]  /*0d40*/  ISETP.NE.AND P0, PT, R17, 0x5, PT ;  /* 0x000000051100780c */ /* 0x000fda0003f05270 */
[----:B------:R-:W-:Y:S05]  /*0d50*/  @P0 BRA `(.L_x_5) ;  /* 0xfffffff400300947 */ /* 0x000fea000383ffff */
[----:B------:R0:W-:Y:S01]  /*0d60*/  STG.E.64 desc[UR4][R6.64+0x8], R4 ;  /* 0x0000080406007986 */ /* 0x0001e2000c101b04 */
[----:B------:R-:W-:Y:S01]  /*0d70*/  VIADD R14, R14, 0x1 ;  /* 0x000000010e0e7836 */ /* 0x000fe20000000000 */
[----:B------:R-:W-:Y:S02]  /*0d80*/  LOP3.LUT R11, R13, 0x3, RZ, 0xc0, !PT ;  /* 0x000000030d0b7812 */ /* 0x000fe400078ec0ff */
[----:B------:R0:W-:Y:S02]  /*0d90*/  STG.E.64 desc[UR4][R6.64+0x10], R2 ;  /* 0x0000100206007986 */ /* 0x0001e4000c101b04 */
[----:B------:R-:W-:Y:S02]  /*0da0*/  ISETP.GE.U32.AND P0, PT, R14, R11, PT ;  /* 0x0000000b0e00720c */ /* 0x000fe40003f06070 */
[----:B------:R0:W-:Y:S11]  /*0db0*/  STG.E desc[UR4][R6.64+0x4], R15 ;  /* 0x0000040f06007986 */ /* 0x0001f6000c101904 */
[----:B------:R-:W-:Y:S05]  /*0dc0*/  @!P0 BRA `(.L_x_6) ;  /* 0xfffffff400048947 */ /* 0x000fea000383ffff */
.L_x_3:
[----:B------:R-:W-:Y:S05]  /*0dd0*/  BSYNC.RECONVERGENT B1 ;  /* 0x0000000000017941 */ /* 0x000fea0003800200 */
.L_x_2:
[C---:B------:R-:W-:Y:S01]  /*0de0*/  ISETP.GT.U32.AND P0, PT, R13.reuse, 0x3, PT ;  /* 0x000000030d00780c */ /* 0x040fe20003f04070 */
[----:B------:R-:W-:Y:S01]  /*0df0*/  VIADD R12, R12, 0x1 ;  /* 0x000000010c0c7836 */ /* 0x000fe20000000000 */
[--C-:B------:R-:W-:Y:S02]  /*0e00*/  SHF.R.U64 R13, R13, 0x2, R0.reuse ;  /* 0x000000020d0d7819 */ /* 0x100fe40000001200 */
[----:B------:R-:W-:Y:S02]  /*0e10*/  ISETP.GT.U32.AND.EX P0, PT, R0, RZ, PT, P0 ;  /* 0x000000ff0000720c */ /* 0x000fe40003f04100 */
[----:B------:R-:W-:-:S11]  /*0e20*/  SHF.R.U32.HI R0, RZ, 0x2, R0 ;  /* 0x00000002ff007819 */ /* 0x000fd60000011600 */
[----:B------:R-:W-:Y:S05]  /*0e30*/  @P0 BRA `(.L_x_7) ;  /* 0xfffffff000c80947 */ /* 0x000fea000383ffff */
.L_x_1:
[----:B------:R-:W-:Y:S05]  /*0e40*/  BSYNC.RECONVERGENT B0 ;  /* 0x0000000000007941 */ /* 0x000fea0003800200 */
.L_x_0:
[----:B------:R-:W-:Y:S04]  /*0e50*/  STG.E.64 desc[UR4][R6.64+0x18], RZ ;  /* 0x000018ff06007986 */ /* 0x000fe8000c101b04 */
[----:B------:R-:W-:Y:S04]  /*0e60*/  STG.E desc[UR4][R6.64+0x20], RZ ;  /* 0x000020ff06007986 */ /* 0x000fe8000c101904 */
[----:B------:R-:W-:Y:S01]  /*0e70*/  STG.E.64 desc[UR4][R6.64+0x28], RZ ;  /* 0x000028ff06007986 */ /* 0x000fe2000c101b04 */
[----:B------:R-:W-:Y:S05]  /*0e80*/  EXIT ;  /* 0x000000000000794d */ /* 0x000fea0003800000 */
.L_x_8:
[----:B------:R-:W-:-:S00]  /*0e90*/  BRA `(.L_x_8) ;  /* 0xfffffffc00fc7947 */ /* 0x000fc0000383ffff */
[----:B------:R-:W-:-:S00]  /*0ea0*/  NOP ;  /* 0x0000000000007918 */ /* 0x000fc00000000000 */
        /* <DEDUP_REMOVED lines=13> */
.L_x_25:


//--------------------- .text._Z8generateP17curandStateXORWOWPfi --------------------------
	.section	.text._Z8generateP17curandStateXORWOWPfi,"ax",@progbits
	.align	128
        .global         _Z8generateP17curandStateXORWOWPfi
        .type           _Z8generateP17curandStateXORWOWPfi,@function
        .size           _Z8generateP17curandStateXORWOWPfi,(.L_x_24 - _Z8generateP17curandStateXORWOWPfi)
        .other          _Z8generateP17curandStateXORWOWPfi,@"STO_CUDA_ENTRY STV_DEFAULT"
_Z8generateP17curandStateXORWOWPfi:
.text._Z8generateP17curandStateXORWOWPfi:
[----:B------:R-:W-:Y:S01]  /*0000*/  LDC R1, c[0x0][0x37c] ;  /* 0x0000df00ff017b82 */ /* 0x000fe20000000800 */
[----:B------:R-:W0:Y:S07]  /*0010*/  S2R R15, SR_CTAID.X ;  /* 0x00000000000f7919 */ /* 0x000e2e0000002500 */
[----:B------:R-:W1:Y:S01]  /*0020*/  LDC.64 R6, c[0x0][0x380] ;  /* 0x0000e000ff067b82 */ /* 0x000e620000000a00 */
[----:B------:R-:W0:Y:S01]  /*0030*/  LDCU UR7, c[0x0][0x360] ;  /* 0x00006c00ff0777ac */ /* 0x000e220008000800 */
[----:B------:R-:W0:Y:S01]  /*0040*/  S2R R14, SR_TID.X ;  /* 0x00000000000e7919 */ /* 0x000e220000002100 */
[----:B------:R-:W2:Y:S05]  /*0050*/  LDCU.64 UR8, c[0x0][0x358] ;  /* 0x00006b00ff0877ac */ /* 0x000eaa0008000a00 */
[----:B------:R-:W3:Y:S01]  /*0060*/  S2UR UR5, SR_CgaCtaId ;  /* 0x00000000000579c3 */ /* 0x000ee20000008800 */
[----:B------:R-:W4:Y:S01]  /*0070*/  LDCU UR6, c[0x0][0x390] ;  /* 0x00007200ff0677ac */ /* 0x000f220008000800 */
[----:B0-----:R-:W-:-:S04]  /*0080*/  IMAD R3, R15, UR7, R14 ;  /* 0x000000070f037c24 */ /* 0x001fc8000f8e020e */
[----:B-1----:R-:W-:-:S05]  /*0090*/  IMAD.WIDE R6, R3, 0x30, R6 ;  /* 0x0000003003067825 */ /* 0x002fca00078e0206 */
[----:B--2---:R0:W5:Y:S04]  /*00a0*/  LDG.E R17, desc[UR8][R6.64+0x20] ;  /* 0x0000200806117981 */ /* 0x004168000c1e1900 */
[----:B------:R0:W5:Y:S04]  /*00b0*/  LDG.E.64 R8, desc[UR8][R6.64+0x28] ;  /* 0x0000280806087981 */ /* 0x000168000c1e1b00 */
[----:B------:R0:W5:Y:S04]  /*00c0*/  LDG.E.64 R10, desc[UR8][R6.64] ;  /* 0x00000008060a7981 */ /* 0x000168000c1e1b00 */
[----:B------:R0:W5:Y:S04]  /*00d0*/  LDG.E.64 R4, desc[UR8][R6.64+0x8] ;  /* 0x0000080806047981 */ /* 0x000168000c1e1b00 */
[----:B------:R0:W5:Y:S04]  /*00e0*/  LDG.E.64 R2, desc[UR8][R6.64+0x10] ;  /* 0x0000100806027981 */ /* 0x000168000c1e1b00 */
[----:B------:R0:W5:Y:S01]  /*00f0*/  LDG.E.64 R12, desc[UR8][R6.64+0x18] ;  /* 0x00001808060c7981 */ /* 0x000162000c1e1b00 */
[----:B----4-:R-:W-:Y:S01]  /*0100*/  UISETP.GE.AND UP0, UPT, UR6, 0x1, UPT ;  /* 0x000000010600788c */ /* 0x010fe2000bf06270 */
[----:B------:R-:W-:-:S02]  /*0110*/  UMOV UR4, 0x400 ;  /* 0x0000040000047882 */ /* 0x000fc40000000000 */
[----:B---3--:R-:W-:-:S06]  /*0120*/  ULEA UR4, UR5, UR4, 0x18 ;  /* 0x0000000405047291 */ /* 0x008fcc000f8ec0ff */
[----:B------:R-:W-:Y:S01]  /*0130*/  LEA R0, R14, UR4, 0x2 ;  /* 0x000000040e007c11 */ /* 0x000fe2000f8e10ff */
[----:B0-----:R-:W-:Y:S06]  /*0140*/  BRA.U !UP0, `(.L_x_9) ;  /* 0x0000000908547547 */ /* 0x001fec000b800000 */
[----:B------:R-:W-:Y:S01]  /*0150*/  UISETP.GE.U32.AND UP0, UPT, UR6, 0x4, UPT ;  /* 0x000000040600788c */ /* 0x000fe2000bf06070 */
[----:B-----5:R-:W-:Y:S01]  /*0160*/  IMAD.MOV.U32 R16, RZ, RZ, R10 ;  /* 0x000000ffff107224 */ /* 0x020fe200078e000a */
[----:B------:R-:W-:-:S07]  /*0170*/  ULOP3.LUT UR4, UR6, 0x3, URZ, 0xc0, !UPT ;  /* 0x0000000306047892 */ /* 0x000fce000f8ec0ff */
[----:B------:R-:W-:Y:S05]  /*0180*/  BRA.U !UP0, `(.L_x_10) ;  /* 0x0000000508a47547 */ /* 0x000fea000b800000 */
[----:B------:R-:W-:Y:S01]  /*0190*/  ULOP3.LUT UR5, UR6, 0x7ffffffc, URZ, 0xc0, !UPT ;  /* 0x7ffffffc06057892 */ /* 0x000fe2000f8ec0ff */
[----:B------:R-:W-:-:S03]  /*01a0*/  VIADD R16, R10, 0x161f14 ;  /* 0x00161f140a107836 */ /* 0x000fc60000000000 */
[----:B------:R-:W-:-:S12]  /*01b0*/  UIADD3 UR5, UPT, UPT, -UR5, URZ, URZ ;  /* 0x000000ff05057290 */ /* 0x000fd8000fffe1ff */
.L_x_11:
[----:B------:R-:W-:Y:S01]  /*01c0*/  SHF.R.U32.HI R18, RZ, 0x2, R11 ;  /* 0x00000002ff127819 */ /* 0x000fe2000001160b */
[----:B------:R-:W-:Y:S01]  /*01d0*/  IMAD.SHL.U32 R20, R3, 0x10, RZ ;  /* 0x0000001003147824 */ /* 0x000fe200078e00ff */
[----:B------:R-:W-:Y:S01]  /*01e0*/  SHF.R.U32.HI R19, RZ, 0x2, R4 ;  /* 0x00000002ff137819 */ /* 0x000fe20000011604 */
[----:B------:R-:W-:Y:S01]  /*01f0*/  UIADD3 UR5, UPT, UPT, UR5, 0x4, URZ ;  /* 0x0000000405057890 */ /* 0x000fe2000fffe0ff */
[----:B------:R-:W-:Y:S02]  /*0200*/  LOP3.LUT R18, R18, R11, RZ, 0x3c, !PT ;  /* 0x0000000b12127212 */ /* 0x000fe400078e3cff */
[----:B------:R-:W-:Y:S01]  /*0210*/  LOP3.LUT R4, R19, R4, RZ, 0x3c, !PT ;  /* 0x0000000413047212 */ /* 0x000fe200078e3cff */
[----:B------:R-:W-:Y:S02]  /*0220*/  UISETP.NE.AND UP0, UPT, UR5, URZ, UPT ;  /* 0x000000ff0500728c */ /* 0x000fe4000bf05270 */
[----:B------:R-:W-:-:S05]  /*0230*/  IMAD.SHL.U32 R11, R18, 0x2, RZ ;  /* 0x00000002120b7824 */ /* 0x000fca00078e00ff */
[----:B------:R-:W-:Y:S02]  /*0240*/  LOP3.LUT R11, R3, R20, R11, 0x96, !PT ;  /* 0x00000014030b7212 */ /* 0x000fe400078e960b */
[----:B------:R-:W-:Y:S02]  /*0250*/  SHF.R.U32.HI R20, RZ, 0x2, R5 ;  /* 0x00000002ff147819 */ /* 0x000fe40000011605 */
[----:B------:R-:W-:Y:S01]  /*0260*/  LOP3.LUT R19, R11, R18, RZ, 0x3c, !PT ;  /* 0x000000120b137212 */ /* 0x000fe200078e3cff */
[----:B------:R-:W-:Y:S01]  /*0270*/  IMAD.SHL.U32 R18, R4, 0x2, RZ ;  /* 0x0000000204127824 */ /* 0x000fe200078e00ff */
[----:B------:R-:W-:-:S03]  /*0280*/  LOP3.LUT R20, R20, R5, RZ, 0x3c, !PT ;  /* 0x0000000514147212 */ /* 0x000fc600078e3cff */
[----:B------:R-:W-:Y:S02]  /*0290*/  IMAD.SHL.U32 R11, R19, 0x10, RZ ;  /* 0x00000010130b7824 */ /* 0x000fe400078e00ff */
[----:B------:R-:W-:-:S03]  /*02a0*/  IMAD.SHL.U32 R5, R20, 0x2, RZ ;  /* 0x0000000214057824 */ /* 0x000fc600078e00ff */
[----:B------:R-:W-:Y:S02]  /*02b0*/  LOP3.LUT R18, R4, R18, R11, 0x96, !PT ;  /* 0x0000001204127212 */ /* 0x000fe400078e960b */
[----:B------:R-:W-:Y:S02]  /*02c0*/  IADD3 R4, PT, PT, R16, -0x10974f, R19 ;  /* 0xffef68b110047810 */ /* 0x000fe40007ffe013 */
[----:B0-----:R-:W-:Y:S01]  /*02d0*/  LOP3.LUT R21, R18, R19, RZ, 0x3c, !PT ;  /* 0x0000001312157212 */ /* 0x001fe200078e3cff */
[----:B------:R-:W-:-:S03]  /*02e0*/  IMAD.MOV.U32 R18, RZ, RZ, 0x2f800000 ;  /* 0x2f800000ff127424 */ /* 0x000fc600078e00ff */
[----:B------:R-:W-:Y:S01]  /*02f0*/  IADD3 R11, PT, PT, R16, -0xb0f8a, R21 ;  /* 0xfff4f076100b7810 */ /* 0x000fe20007ffe015 */
[----:B------:R-:W-:-:S03]  /*0300*/  IMAD.SHL.U32 R22, R21, 0x10, RZ ;  /* 0x0000001015167824 */ /* 0x000fc600078e00ff */
[----:B------:R-:W-:Y:S02]  /*0310*/  I2FP.F32.U32 R23, R11 ;  /* 0x0000000b00177245 */ /* 0x000fe40000201000 */
[----:B------:R-:W-:Y:S02]  /*0320*/  I2FP.F32.U32 R11, R4 ;  /* 0x00000004000b7245 */ /* 0x000fe40000201000 */
[----:B------:R-:W-:Y:S01]  /*0330*/  LOP3.LUT R5, R21, R22, R5, 0x96, !PT ;  /* 0x0000001615057212 */ /* 0x000fe200078e9605 */
[-C--:B------:R-:W-:Y:S01]  /*0340*/  FFMA R23, R23, R18.reuse, 1.1641532182693481445e-10 ;  /* 0x2f00000017177423 */ /* 0x080fe20000000012 */
[----:B------:R-:W-:Y:S01]  /*0350*/  SHF.R.U32.HI R22, RZ, 0x2, R19 ;  /* 0x00000002ff167819 */ /* 0x000fe20000011613 */
[----:B------:R-:W-:Y:S02]  /*0360*/  FFMA R11, R11, R18, 1.1641532182693481445e-10 ;  /* 0x2f0000000b0b7423 */ /* 0x000fe40000000012 */
[----:B------:R-:W-:Y:S01]  /*0370*/  FMUL R4, R23, R23 ;  /* 0x0000001717047220 */ /* 0x000fe20000400000 */
[----:B------:R-:W-:-:S02]  /*0380*/  LOP3.LUT R23, R5, R20, RZ, 0x3c, !PT ;  /* 0x0000001405177212 */ /* 0x000fc400078e3cff */
[----:B------:R-:W-:Y:S01]  /*0390*/  SHF.R.U32.HI R20, RZ, 0x2, R3 ;  /* 0x00000002ff147819 */ /* 0x000fe20000011603 */
[----:B------:R-:W-:Y:S01]  /*03a0*/  FFMA R4, R11, R11, R4 ;  /* 0x0000000b0b047223 */ /* 0x000fe20000000004 */
[----:B------:R-:W-:Y:S02]  /*03b0*/  SHF.R.U32.HI R11, RZ, 0x2, R2 ;  /* 0x00000002ff0b7819 */ /* 0x000fe40000011602 */
[----:B------:R-:W-:Y:S02]  /*03c0*/  LOP3.LUT R20, R20, R3, RZ, 0x3c, !PT ;  /* 0x0000000314147212 */ /* 0x000fe400078e3cff */
[----:B------:R-:W-:Y:S02]  /*03d0*/  LOP3.LUT R11, R11, R2, RZ, 0x3c, !PT ;  /* 0x000000020b0b7212 */ /* 0x000fe400078e3cff */
[----:B------:R-:W-:Y:S01]  /*03e0*/  FSETP.GTU.AND P1, PT, R4, 1, PT ;  /* 0x3f8000000400780b */ /* 0x000fe20003f2c000 */
[----:B------:R-:W-:Y:S01]  /*03f0*/  IMAD.SHL.U32 R4, R23, 0x10, RZ ;  /* 0x0000001017047824 */ /* 0x000fe200078e00ff */
[----:B------:R-:W-:Y:S01]  /*0400*/  LOP3.LUT R22, R22, R19, RZ, 0x3c, !PT ;  /* 0x0000001316167212 */ /* 0x000fe200078e3cff */
[----:B------:R-:W-:Y:S01]  /*0410*/  IMAD.SHL.U32 R5, R11, 0x2, RZ ;  /* 0x000000020b057824 */ /* 0x000fe200078e00ff */
[----:B------:R-:W-:Y:S01]  /*0420*/  SHF.R.U32.HI R24, RZ, 0x2, R23 ;  /* 0x00000002ff187819 */ /* 0x000fe20000011617 */
[----:B------:R-:W-:-:S02]  /*0430*/  IMAD.SHL.U32 R3, R20, 0x2, RZ ;  /* 0x0000000214037824 */ /* 0x000fc400078e00ff */
[----:B------:R-:W-:Y:S01]  /*0440*/  IMAD.SHL.U32 R19, R22, 0x2, RZ ;  /* 0x0000000216137824 */ /* 0x000fe200078e00ff */
[----:B------:R-:W-:Y:S02]  /*0450*/  LOP3.LUT R4, R11, R5, R4, 0x96, !PT ;  /* 0x000000050b047212 */ /* 0x000fe400078e9604 */
[-C--:B------:R-:W-:Y:S02]  /*0460*/  LOP3.LUT R24, R24, R23.reuse, RZ, 0x3c, !PT ;  /* 0x0000001718187212 */ /* 0x080fe400078e3cff */
[----:B------:R-:W-:Y:S01]  /*0470*/  LOP3.LUT R11, R4, R23, RZ, 0x3c, !PT ;  /* 0x00000017040b7212 */ /* 0x000fe200078e3cff */
[----:B------:R-:W0:Y:S01]  /*0480*/  @!P1 LDS R2, [R0] ;  /* 0x0000000000029984 */ /* 0x000e220000000800 */
[----:B------:R-:W-:-:S03]  /*0490*/  IADD3 R4, PT, PT, R16, -0x587c5, R23 ;  /* 0xfffa783b10047810 */ /* 0x000fc60007ffe017 */
[----:B------:R-:W-:-:S05]  /*04a0*/  IMAD.IADD R5, R11, 0x1, R16 ;  /* 0x000000010b057824 */ /* 0x000fca00078e0210 */
[----:B------:R-:W-:Y:S02]  /*04b0*/  I2FP.F32.U32 R25, R5 ;  /* 0x0000000500197245 */ /* 0x000fe40000201000 */
[----:B------:R-:W-:-:S03]  /*04c0*/  I2FP.F32.U32 R5, R4 ;  /* 0x0000000400057245 */ /* 0x000fc60000201000 */
[-C--:B------:R-:W-:Y:S02]  /*04d0*/  FFMA R25, R25, R18.reuse, 1.1641532182693481445e-10 ;  /* 0x2f00000019197423 */ /* 0x080fe40000000012 */
[----:B------:R-:W-:Y:S02]  /*04e0*/  FFMA R5, R5, R18, 1.1641532182693481445e-10 ;  /* 0x2f00000005057423 */ /* 0x000fe40000000012 */
[----:B------:R-:W-:-:S04]  /*04f0*/  FMUL R4, R25, R25 ;  /* 0x0000001919047220 */ /* 0x000fc80000400000 */
[----:B------:R-:W-:-:S05]  /*0500*/  FFMA R4, R5, R5, R4 ;  /* 0x0000000505047223 */ /* 0x000fca0000000004 */
[----:B------:R-:W-:Y:S02]  /*0510*/  FSETP.GTU.AND P0, PT, R4, 1, PT ;  /* 0x3f8000000400780b */ /* 0x000fe40003f0c000 */
[----:B------:R-:W-:-:S04]  /*0520*/  SHF.L.U32 R4, R11, 0x4, RZ ;  /* 0x000000040b047819 */ /* 0x000fc800000006ff */
[----:B------:R-:W-:-:S04]  /*0530*/  LOP3.LUT R5, R11, R4, R3, 0x96, !PT ;  /* 0x000000040b057212 */ /* 0x000fc800078e9603 */
[----:B------:R-:W-:Y:S01]  /*0540*/  LOP3.LUT R4, R5, R20, RZ, 0x3c, !PT ;  /* 0x0000001405047212 */ /* 0x000fe200078e3cff */
[----:B0-----:R-:W-:-:S04]  /*0550*/  @!P1 FADD R3, R2, 1 ;  /* 0x3f80000002039421 */ /* 0x001fc80000000000 */
[----:B------:R-:W-:Y:S01]  /*0560*/  IMAD.SHL.U32 R5, R4, 0x10, RZ ;  /* 0x0000001004057824 */ /* 0x000fe200078e00ff */
[----:B------:R0:W-:Y:S04]  /*0570*/  @!P1 STS [R0], R3 ;  /* 0x0000000300009388 */ /* 0x0001e80000000800 */
[----:B------:R-:W-:Y:S01]  /*0580*/  LOP3.LUT R5, R22, R19, R5, 0x96, !PT ;  /* 0x0000001316057212 */ /* 0x000fe200078e9605 */
[----:B------:R-:W1:Y:S01]  /*0590*/  @!P0 LDS R2, [R0] ;  /* 0x0000000000028984 */ /* 0x000e620000000800 */
[----:B------:R-:W-:Y:S02]  /*05a0*/  IADD3 R19, PT, PT, R16, 0x587c5, R4 ;  /* 0x000587c510137810 */ /* 0x000fe40007ffe004 */
[----:B------:R-:W-:Y:S02]  /*05b0*/  LOP3.LUT R5, R5, R4, RZ, 0x3c, !PT ;  /* 0x0000000405057212 */ /* 0x000fe400078e3cff */
[----:B------:R-:W-:-:S02]  /*05c0*/  I2FP.F32.U32 R19, R19 ;  /* 0x0000001300137245 */ /* 0x000fc40000201000 */
[----:B------:R-:W-:Y:S02]  /*05d0*/  IADD3 R20, PT, PT, R16, 0xb0f8a, R5 ;  /* 0x000b0f8a10147810 */ /* 0x000fe40007ffe005 */
[----:B------:R-:W-:Y:S01]  /*05e0*/  SHF.R.U32.HI R22, RZ, 0x2, R21 ;  /* 0x00000002ff167819 */ /* 0x000fe20000011615 */
[----:B------:R-:W-:Y:S01]  /*05f0*/  FFMA R19, R19, R18, 1.1641532182693481445e-10 ;  /* 0x2f00000013137423 */ /* 0x000fe20000000012 */
[----:B------:R-:W-:Y:S02]  /*0600*/  I2FP.F32.U32 R25, R20 ;  /* 0x0000001400197245 */ /* 0x000fe40000201000 */
[----:B------:R-:W-:-:S03]  /*0610*/  LOP3.LUT R22, R22, R21, RZ, 0x3c, !PT ;  /* 0x0000001516167212 */ /* 0x000fc600078e3cff */
[----:B------:R-:W-:Y:S02]  /*0620*/  FFMA R25, R25, R18, 1.1641532182693481445e-10 ;  /* 0x2f00000019197423 */ /* 0x000fe40000000012 */
[----:B0-----:R-:W-:Y:S02]  /*0630*/  IMAD.SHL.U32 R3, R22, 0x2, RZ ;  /* 0x0000000216037824 */ /* 0x001fe400078e00ff */
[----:B------:R-:W-:-:S04]  /*0640*/  FMUL R20, R25, R25 ;  /* 0x0000001919147220 */ /* 0x000fc80000400000 */
[----:B------:R-:W-:-:S05]  /*0650*/  FFMA R20, R19, R19, R20 ;  /* 0x0000001313147223 */ /* 0x000fca0000000014 */
[----:B------:R-:W-:Y:S01]  /*0660*/  FSETP.GTU.AND P1, PT, R20, 1, PT ;  /* 0x3f8000001400780b */ /* 0x000fe20003f2c000 */
[----:B------:R-:W-:-:S05]  /*0670*/  IMAD.SHL.U32 R20, R5, 0x10, RZ ;  /* 0x0000001005147824 */ /* 0x000fca00078e00ff */
[----:B------:R-:W-:Y:S01]  /*0680*/  LOP3.LUT R3, R5, R20, R3, 0x96, !PT ;  /* 0x0000001405037212 */ /* 0x000fe200078e9603 */
[----:B------:R-:W-:Y:S02]  /*0690*/  IMAD.SHL.U32 R20, R24, 0x2, RZ ;  /* 0x0000000218147824 */ /* 0x000fe400078e00ff */
[----:B-1----:R-:W-:Y:S01]  /*06a0*/  @!P0 FADD R21, R2, 1 ;  /* 0x3f80000002158421 */ /* 0x002fe20000000000 */
[----:B------:R-:W-:-:S04]  /*06b0*/  LOP3.LUT R2, R3, R22, RZ, 0x3c, !PT ;  /* 0x0000001603027212 */ /* 0x000fc800078e3cff */
[----:B------:R-:W-:Y:S01]  /*06c0*/  @!P0 STS [R0], R21 ;  /* 0x0000001500008388 */ /* 0x000fe20000000800 */
[----:B------:R-:W-:-:S03]  /*06d0*/  IMAD.SHL.U32 R3, R2, 0x10, RZ ;  /* 0x0000001002037824 */ /* 0x000fc600078e00ff */
[----:B------:R-:W0:Y:S02]  /*06e0*/  @!P1 LDS R19, [R0] ;  /* 0x0000000000139984 */ /* 0x000e240000000800 */
[----:B------:R-:W-:Y:S02]  /*06f0*/  LOP3.LUT R3, R24, R20, R3, 0x96, !PT ;  /* 0x0000001418037212 */ /* 0x000fe400078e9603 */
[C---:B------:R-:W-:Y:S02]  /*0700*/  IADD3 R20, PT, PT, R16.reuse, 0x10974f, R2 ;  /* 0x0010974f10147810 */ /* 0x040fe40007ffe002 */
[----:B------:R-:W-:Y:S02]  /*0710*/  LOP3.LUT R3, R3, R2, RZ, 0x3c, !PT ;  /* 0x0000000203037212 */ /* 0x000fe400078e3cff */
[----:B------:R-:W-:Y:S02]  /*0720*/  I2FP.F32.U32 R23, R20 ;  /* 0x0000001400177245 */ /* 0x000fe40000201000 */
[C---:B------:R-:W-:Y:S01]  /*0730*/  IADD3 R22, PT, PT, R16.reuse, 0x161f14, R3 ;  /* 0x00161f1410167810 */ /* 0x040fe20007ffe003 */
[----:B------:R-:W-:-:S02]  /*0740*/  VIADD R16, R16, 0x2c3e28 ;  /* 0x002c3e2810107836 */ /* 0x000fc40000000000 */
[----:B------:R-:W-:Y:S01]  /*0750*/  FFMA R23, R23, R18, 1.1641532182693481445e-10 ;  /* 0x2f00000017177423 */ /* 0x000fe20000000012 */
[----:B------:R-:W-:-:S05]  /*0760*/  I2FP.F32.U32 R25, R22 ;  /* 0x0000001600197245 */ /* 0x000fca0000201000 */
[----:B------:R-:W-:-:S04]  /*0770*/  FFMA R25, R25, R18, 1.1641532182693481445e-10 ;  /* 0x2f00000019197423 */ /* 0x000fc80000000012 */
[----:B------:R-:W-:-:S04]  /*0780*/  FMUL R18, R25, R25 ;  /* 0x0000001919127220 */ /* 0x000fc80000400000 */
[----:B------:R-:W-:-:S05]  /*0790*/  FFMA R18, R23, R23, R18 ;  /* 0x0000001717127223 */ /* 0x000fca0000000012 */
[----:B------:R-:W-:Y:S01]  /*07a0*/  FSETP.GTU.AND P0, PT, R18, 1, PT ;  /* 0x3f8000001200780b */ /* 0x000fe20003f0c000 */
[----:B0-----:R-:W-:-:S05]  /*07b0*/  @!P1 FADD R19, R19, 1 ;  /* 0x3f80000013139421 */ /* 0x001fca0000000000 */
[----:B------:R-:W-:Y:S07]  /*07c0*/  @!P1 STS [R0], R19 ;  /* 0x0000001300009388 */ /* 0x000fee0000000800 */
[----:B------:R-:W0:Y:S02]  /*07d0*/  @!P0 LDS R21, [R0] ;  /* 0x0000000000158984 */ /* 0x000e240000000800 */
[----:B0-----:R-:W-:-:S05]  /*07e0*/  @!P0 FADD R21, R21, 1 ;  /* 0x3f80000015158421 */ /* 0x001fca0000000000 */
[----:B------:R0:W-:Y:S01]  /*07f0*/  @!P0 STS [R0], R21 ;  /* 0x0000001500008388 */ /* 0x0001e20000000800 */
[----:B------:R-:W-:Y:S05]  /*0800*/  BRA.U UP0, `(.L_x_11) ;  /* 0xfffffff9006c7547 */ /* 0x000fea000b83ffff */
[----:B------:R-:W-:-:S07]  /*0810*/  VIADD R16, R16, 0xffe9e0ec ;  /* 0xffe9e0ec10107836 */ /* 0x000fce0000000000 */
.L_x_10:
[----:B------:R-:W1:Y:S01]  /*0820*/  LDC R19, c[0x0][0x390] ;  /* 0x0000e400ff137b82 */ /* 0x000e620000000800 */
[----:B------:R-:W-:Y:S01]  /*0830*/  UISETP.NE.AND UP0, UPT, UR4, URZ, UPT ;  /* 0x000000ff0400728c */ /* 0x000fe2000bf05270 */
[----:B-1----:R-:W-:-:S08]  /*0840*/  IMAD R10, R19, 0xb0f8a, R10 ;  /* 0x000b0f8a130a7824 */ /* 0x002fd000078e020a */
[----:B------:R-:W-:Y:S05]  /*0850*/  BRA.U !UP0, `(.L_x_9) ;  /* 0x0000000108907547 */ /* 0x000fea000b800000 */
[----:B------:R-:W-:Y:S01]  /*0860*/  VIADD R16, R16, 0xb0f8a ;  /* 0x000b0f8a10107836 */ /* 0x000fe20000000000 */
[----:B------:R-:W-:-:S12]  /*0870*/  UIADD3 UR4, UPT, UPT, -UR4, URZ, URZ ;  /* 0x000000ff04047290 */ /* 0x000fd8000fffe1ff */
.L_x_12:
[----:B------:R-:W-:Y:S01]  /*0880*/  SHF.R.U32.HI R18, RZ, 0x2, R11 ;  /* 0x00000002ff127819 */ /* 0x000fe2000001160b */
[----:B------:R-:W-:Y:S01]  /*0890*/  IMAD.SHL.U32 R20, R3, 0x10, RZ ;  /* 0x0000001003147824 */ /* 0x000fe200078e00ff */
[----:B------:R-:W-:Y:S01]  /*08a0*/  SHF.R.U32.HI R19, RZ, 0x2, R4 ;  /* 0x00000002ff137819 */ /* 0x000fe20000011604 */
[----:B------:R-:W-:Y:S01]  /*08b0*/  UIADD3 UR4, UPT, UPT, UR4, 0x1, URZ ;  /* 0x0000000104047890 */ /* 0x000fe2000fffe0ff */
[----:B------:R-:W-:Y:S02]  /*08c0*/  LOP3.LUT R18, R18, R11, RZ, 0x3c, !PT ;  /* 0x0000000b12127212 */ /* 0x000fe400078e3cff */
[----:B------:R-:W-:Y:S01]  /*08d0*/  LOP3.LUT R4, R19, R4, RZ, 0x3c, !PT ;  /* 0x0000000413047212 */ /* 0x000fe200078e3cff */
[----:B------:R-:W-:Y:S01]  /*08e0*/  UISETP.NE.AND UP0, UPT, UR4, URZ, UPT ;  /* 0x000000ff0400728c */ /* 0x000fe2000bf05270 */
[----:B------:R-:W-:-:S04]  /*08f0*/  SHF.L.U32 R11, R18, 0x1, RZ ;  /* 0x00000001120b7819 */ /* 0x000fc800000006ff */
[----:B------:R-:W-:-:S04]  /*0900*/  LOP3.LUT R11, R3, R20, R11, 0x96, !PT ;  /* 0x00000014030b7212 */ /* 0x000fc800078e960b */
[----:B------:R-:W-:Y:S01]  /*0910*/  LOP3.LUT R19, R11, R18, RZ, 0x3c, !PT ;  /* 0x000000120b137212 */ /* 0x000fe200078e3cff */
[----:B------:R-:W-:-:S04]  /*0920*/  IMAD.SHL.U32 R18, R4, 0x2, RZ ;  /* 0x0000000204127824 */ /* 0x000fc800078e00ff */
[----:B------:R-:W-:-:S05]  /*0930*/  IMAD.SHL.U32 R11, R19, 0x10, RZ ;  /* 0x00000010130b7824 */ /* 0x000fca00078e00ff */
[----:B------:R-:W-:Y:S02]  /*0940*/  LOP3.LUT R18, R4, R18, R11, 0x96, !PT ;  /* 0x0000001204127212 */ /* 0x000fe400078e960b */
[----:B------:R-:W-:Y:S02]  /*0950*/  IADD3 R4, PT, PT, R16, -0x587c5, R19 ;  /* 0xfffa783b10047810 */ /* 0x000fe40007ffe013 */
[----:B0-----:R-:W-:Y:S01]  /*0960*/  LOP3.LUT R21, R18, R19, RZ, 0x3c, !PT ;  /* 0x0000001312157212 */ /* 0x001fe200078e3cff */
[----:B------:R-:W-:Y:S01]  /*0970*/  IMAD.MOV.U32 R18, RZ, RZ, 0x2f800000 ;  /* 0x2f800000ff127424 */ /* 0x000fe200078e00ff */
[----:B------:R-:W-:-:S03]  /*0980*/  I2FP.F32.U32 R4, R4 ;  /* 0x0000000400047245 */ /* 0x000fc60000201000 */
[----:B------:R-:W-:Y:S02]  /*0990*/  IMAD.IADD R11, R21, 0x1, R16 ;  /* 0x00000001150b7824 */ /* 0x000fe400078e0210 */
[----:B------:R-:W-:Y:S01]  /*09a0*/  FFMA R4, R4, R18, 1.1641532182693481445e-10 ;  /* 0x2f00000004047423 */ /* 0x000fe20000000012 */
[----:B------:R-:W-:Y:S02]  /*09b0*/  VIADD R16, R16, 0xb0f8a ;  /* 0x000b0f8a10107836 */ /* 0x000fe40000000000 */
[----:B------:R-:W-:-:S05]  /*09c0*/  I2FP.F32.U32 R11, R11 ;  /* 0x0000000b000b7245 */ /* 0x000fca0000201000 */
[----:B------:R-:W-:-:S04]  /*09d0*/  FFMA R11, R11, R18, 1.1641532182693481445e-10 ;  /* 0x2f0000000b0b7423 */ /* 0x000fc80000000012 */
[----:B------:R-:W-:-:S04]  /*09e0*/  FMUL R11, R11, R11 ;  /* 0x0000000b0b0b7220 */ /* 0x000fc80000400000 */
[----:B------:R-:W-:-:S05]  /*09f0*/  FFMA R11, R4, R4, R11 ;  /* 0x00000004040b7223 */ /* 0x000fca000000000b */
[----:B------:R-:W-:Y:S01]  /*0a00*/  FSETP.GTU.AND P0, PT, R11, 1, PT ;  /* 0x3f8000000b00780b */ /* 0x000fe20003f0c000 */
[----:B------:R-:W-:Y:S02]  /*0a10*/  IMAD.MOV.U32 R11, RZ, RZ, R5 ;  /* 0x000000ffff0b7224 */ /* 0x000fe400078e0005 */
[----:B------:R-:W-:Y:S02]  /*0a20*/  IMAD.MOV.U32 R5, RZ, RZ, R3 ;  /* 0x000000ffff057224 */ /* 0x000fe400078e0003 */
[----:B------:R-:W-:-:S08]  /*0a30*/  IMAD.MOV.U32 R3, RZ, RZ, R21 ;  /* 0x000000ffff037224 */ /* 0x000fd000078e0015 */
[----:B------:R-:W0:Y:S02]  /*0a40*/  @!P0 LDS R4, [R0] ;  /* 0x0000000000048984 */ /* 0x000e240000000800 */
[----:B01----:R-:W-:Y:S01]  /*0a50*/  @!P0 FADD R23, R4, 1 ;  /* 0x3f80000004178421 */ /* 0x003fe20000000000 */
[----:B------:R-:W-:Y:S02]  /*0a60*/  IMAD.MOV.U32 R4, RZ, RZ, R2 ;  /* 0x000000ffff047224 */ /* 0x000fe400078e0002 */
[----:B------:R-:W-:Y:S02]  /*0a70*/  IMAD.MOV.U32 R2, RZ, RZ, R19 ;  /* 0x000000ffff027224 */ /* 0x000fe400078e0013 */
[----:B------:R1:W-:Y:S01]  /*0a80*/  @!P0 STS [R0], R23 ;  /* 0x0000001700008388 */ /* 0x0003e20000000800 */
[----:B------:R-:W-:Y:S05]  /*0a90*/  BRA.U UP0, `(.L_x_12) ;  /* 0xfffffffd00787547 */ /* 0x000fea000b83ffff */
.L_x_9:
[----:B------:R-:W2:Y:S01]  /*0aa0*/  LDCU UR4, c[0x0][0x390] ;  /* 0x00007200ff0477ac */ /* 0x000ea20008000800 */
[----:B-----5:R3:W-:Y:S04]  /*0ab0*/  STG.E.64 desc[UR8][R6.64], R10 ;  /* 0x0000000a06007986 */ /* 0x0207e8000c101b08 */
[----:B------:R3:W-:Y:S04]  /*0ac0*/  STG.E.64 desc[UR8][R6.64+0x8], R4 ;  /* 0x0000080406007986 */ /* 0x0007e8000c101b08 */
[----:B------:R3:W-:Y:S04]  /*0ad0*/  STG.E.64 desc[UR8][R6.64+0x10], R2 ;  /* 0x0000100206007986 */ /* 0x0007e8000c101b08 */
[----:B------:R3:W-:Y:S04]  /*0ae0*/  STG.E.64 desc[UR8][R6.64+0x18], R12 ;  /* 0x0000180c06007986 */ /* 0x0007e8000c101b08 */
[----:B------:R3:W-:Y:S01]  /*0af0*/  STG.E.64 desc[UR8][R6.64+0x28], R8 ;  /* 0x0000280806007986 */ /* 0x0007e2000c101b08 */
[----:B--2---:R-:W0:Y:S03]  /*0b00*/  I2F.F64 R18, UR4 ;  /* 0x0000000400127d12 */ /* 0x004e260008201c00 */
[----:B------:R3:W-:Y:S05]  /*0b10*/  STG.E desc[UR8][R6.64+0x20], R17 ;  /* 0x0000201106007986 */ /* 0x0007ea000c101908 */
[----:B0-----:R-:W1:Y:S01]  /*0b20*/  MUFU.RCP64H R21, R19 ;  /* 0x0000001300157308 */ /* 0x001e620000001800 */
[----:B------:R-:W-:-:S04]  /*0b30*/  IADD3 R20, PT, PT, R19, 0x300402, RZ ;  /* 0x0030040213147810 */ /* 0x000fc80007ffe0ff */
[----:B------:R-:W-:Y:S02]  /*0b40*/  FSETP.GEU.AND P0, PT, |R20|, 5.8789094863358348022e-39, PT ;  /* 0x004004021400780b */ /* 0x000fe40003f0e200 */
[----:B-1----:R-:W-:-:S08]  /*0b50*/  DFMA R22, -R18, R20, 1 ;  /* 0x3ff000001216742b */ /* 0x002fd00000000114 */
[----:B------:R-:W-:-:S08]  /*0b60*/  DFMA R22, R22, R22, R22 ;  /* 0x000000161616722b */ /* 0x000fd00000000016 */
[----:B------:R-:W-:-:S08]  /*0b70*/  DFMA R22, R20, R22, R20 ;  /* 0x000000161416722b */ /* 0x000fd00000000014 */
[----:B------:R-:W-:-:S08]  /*0b80*/  DFMA R24, -R18, R22, 1 ;  /* 0x3ff000001218742b */ /* 0x000fd00000000116 */
[----:B------:R-:W-:Y:S01]  /*0b90*/  DFMA R22, R22, R24, R22 ;  /* 0x000000181616722b */ /* 0x000fe20000000016 */
[----:B---3--:R-:W-:Y:S10]  /*0ba0*/  @P0 BRA `(.L_x_13) ;  /* 0x0000000000200947 */ /* 0x008ff40003800000 */
[----:B------:R-:W-:Y:S01]  /*0bb0*/  LOP3.LUT R2, R19, 0x7fffffff, RZ, 0xc0, !PT ;  /* 0x7fffffff13027812 */ /* 0x000fe200078ec0ff */
[----:B------:R-:W-:Y:S02]  /*0bc0*/  IMAD.MOV.U32 R4, RZ, RZ, R18 ;  /* 0x000000ffff047224 */ /* 0x000fe400078e0012 */
[----:B------:R-:W-:Y:S02]  /*0bd0*/  IMAD.MOV.U32 R5, RZ, RZ, R19 ;  /* 0x000000ffff057224 */ /* 0x000fe400078e0013 */
[----:B------:R-:W-:Y:S01]  /*0be0*/  VIADD R8, R2, 0xfff00000 ;  /* 0xfff0000002087836 */ /* 0x000fe20000000000 */
[----:B------:R-:W-:-:S07]  /*0bf0*/  MOV R2, 0xc10 ;  /* 0x00000c1000027802 */ /* 0x000fce0000000f00 */
[----:B------:R-:W-:Y:S05]  /*0c00*/  CALL.REL.NOINC `($__internal_0_$__cuda_sm20_dblrcp_rn_slowpath_v3) ;  /* 0x0000000000e07944 */ /* 0x000fea0003c00000 */
[----:B------:R-:W-:Y:S02]  /*0c10*/  IMAD.MOV.U32 R22, RZ, RZ, R6 ;  /* 0x000000ffff167224 */ /* 0x000fe400078e0006 */
[----:B------:R-:W-:-:S07]  /*0c20*/  IMAD.MOV.U32 R23, RZ, RZ, R7 ;  /* 0x000000ffff177224 */ /* 0x000fce00078e0007 */
.L_x_13:
[----:B------:R-:W0:Y:S01]  /*0c30*/  LDS R4, [R0] ;  /* 0x0000000000047984 */ /* 0x000e220000000800 */
[----:B------:R-:W-:Y:S01]  /*0c40*/  UISETP.GE.U32.AND UP0, UPT, UR7, 0x2, UPT ;  /* 0x000000020700788c */ /* 0x000fe2000bf06070 */
[----:B0-----:R-:W0:Y:S02]  /*0c50*/  F2F.F64.F32 R2, R4 ;  /* 0x0000000400027310 */ /* 0x001e240000201800 */
[----:B0-----:R-:W-:-:S10]  /*0c60*/  DMUL R2, R2, R22 ;  /* 0x0000001602027228 */ /* 0x001fd40000000000 */
[----:B------:R-:W0:Y:S02]  /*0c70*/  F2F.F32.F64 R3, R2 ;  /* 0x0000000200037310 */ /* 0x000e240000301000 */
[----:B0-----:R0:W-:Y:S01]  /*0c80*/  STS [R0], R3 ;  /* 0x0000000300007388 */ /* 0x0011e20000000800 */
[----:B------:R-:W-:Y:S06]  /*0c90*/  BAR.SYNC.DEFER_BLOCKING 0x0 ;  /* 0x0000000000007b1d */ /* 0x000fec0000010000 */
[----:B------:R-:W-:Y:S05]  /*0ca0*/  BRA.U !UP0, `(.L_x_14) ;  /* 0x0000000108307547 */ /* 0x000fea000b800000 */
[----:B------:R-:W-:-:S07]  /*0cb0*/  IMAD.U32 R2, RZ, RZ, UR7 ;  /* 0x00000007ff027e24 */ /* 0x000fce000f8e00ff */
.L_x_15:
[----:B------:R-:W-:-:S04]  /*0cc0*/  SHF.R.U32.HI R7, RZ, 0x1, R2 ;  /* 0x00000001ff077819 */ /* 0x000fc80000011602 */
[----:B------:R-:W-:-:S13]  /*0cd0*/  ISETP.GE.U32.AND P0, PT, R14, R7, PT ;  /* 0x000000070e00720c */ /* 0x000fda0003f06070 */
[----:B0-----:R-:W-:Y:S01]  /*0ce0*/  @!P0 IMAD R3, R7, 0x4, R0 ;  /* 0x0000000407038824 */ /* 0x001fe200078e0200 */
[----:B------:R-:W-:Y:S05]  /*0cf0*/  @!P0 LDS R4, [R0] ;  /* 0x0000000000048984 */ /* 0x000fea0000000800 */
[----:B------:R-:W0:Y:S02]  /*0d00*/  @!P0 LDS R3, [R3] ;  /* 0x0000000003038984 */ /* 0x000e240000000800 */
[----:B0-----:R-:W-:-:S05]  /*0d10*/  @!P0 FADD R5, R3, R4 ;  /* 0x0000000403058221 */ /* 0x001fca0000000000 */
[----:B------:R1:W-:Y:S01]  /*0d20*/  @!P0 STS [R0], R5 ;  /* 0x0000000500008388 */ /* 0x0003e20000000800 */
[----:B------:R-:W-:Y:S01]  /*0d30*/  BAR.SYNC.DEFER_BLOCKING 0x0 ;  /* 0x0000000000007b1d */ /* 0x000fe20000010000 */
[----:B------:R-:W-:Y:S01]  /*0d40*/  ISETP.GT.U32.AND P0, PT, R2, 0x3, PT ;  /* 0x000000030200780c */ /* 0x000fe20003f04070 */
[----:B------:R-:W-:-:S12]  /*0d50*/  IMAD.MOV.U32 R2, RZ, RZ, R7 ;  /* 0x000000ffff027224 */ /* 0x000fd800078e0007 */
[----:B-1----:R-:W-:Y:S05]  /*0d60*/  @P0 BRA `(.L_x_15) ;  /* 0xfffffffc00d40947 */ /* 0x002fea000383ffff */
.L_x_14:
[----:B------:R-:W-:Y:S01]  /*0d70*/  BAR.SYNC.DEFER_BLOCKING 0x0 ;  /* 0x0000000000007b1d */ /* 0x000fe20000010000 */
[----:B------:R-:W-:-:S05]  /*0d80*/  ISETP.NE.AND P0, PT, R14, RZ, PT ;  /* 0x000000ff0e00720c */ /* 0x000fca0003f05270 */
[----:B------:R-:W-:Y:S08]  /*0d90*/  BSSY.RECONVERGENT B0, `(.L_x_16) ;  /* 0x000001d000007945 */ /* 0x000ff00003800200 */
[----:B------:R-:W-:Y:S05]  /*0da0*/  @P0 BRA `(.L_x_17) ;  /* 0x00000000006c0947 */ /* 0x000fea0003800000 */
[----:B0-----:R-:W0:Y:S08]  /*0db0*/  I2F.F64.U32 R2, UR7 ;  /* 0x0000000700027d12 */ /* 0x001e300008201800 */
[----:B0-----:R-:W0:Y:S01]  /*0dc0*/  MUFU.RCP64H R5, R3 ;  /* 0x0000000300057308 */ /* 0x001e220000001800 */
[----:B------:R-:W-:-:S05]  /*0dd0*/  VIADD R4, R3, 0x300402 ;  /* 0x0030040203047836 */ /* 0x000fca0000000000 */
[----:B------:R-:W-:Y:S01]  /*0de0*/  FSETP.GEU.AND P0, PT, |R4|, 5.8789094863358348022e-39, PT ;  /* 0x004004020400780b */ /* 0x000fe20003f0e200 */
[----:B0-----:R-:W-:-:S08]  /*0df0*/  DFMA R6, -R2, R4, 1 ;  /* 0x3ff000000206742b */ /* 0x001fd00000000104 */
[----:B------:R-:W-:-:S08]  /*0e00*/  DFMA R6, R6, R6, R6 ;  /* 0x000000060606722b */ /* 0x000fd00000000006 */
[----:B------:R-:W-:-:S08]  /*0e10*/  DFMA R6, R4, R6, R4 ;  /* 0x000000060406722b */ /* 0x000fd00000000004 */
[----:B------:R-:W-:-:S08]  /*0e20*/  DFMA R8, -R2, R6, 1 ;  /* 0x3ff000000208742b */ /* 0x000fd00000000106 */
[----:B------:R-:W-:Y:S01]  /*0e30*/  DFMA R6, R6, R8, R6 ;  /* 0x000000080606722b */ /* 0x000fe20000000006 */
[----:B------:R-:W-:Y:S10]  /*0e40*/  @P0 BRA `(.L_x_18) ;  /* 0x0000000000180947 */ /* 0x000ff40003800000 */
[----:B------:R-:W-:Y:S01]  /*0e50*/  LOP3.LUT R0, R3, 0x7fffffff, RZ, 0xc0, !PT ;  /* 0x7fffffff03007812 */ /* 0x000fe200078ec0ff */
[----:B------:R-:W-:Y:S01]  /*0e60*/  IMAD.MOV.U32 R4, RZ, RZ, R2 ;  /* 0x000000ffff047224 */ /* 0x000fe200078e0002 */
[----:B------:R-:W-:Y:S02]  /*0e70*/  MOV R5, R3 ;  /* 0x0000000300057202 */ /* 0x000fe40000000f00 */
[----:B------:R-:W-:Y:S01]  /*0e80*/  MOV R2, 0xeb0 ;  /* 0x00000eb000027802 */ /* 0x000fe20000000f00 */
[----:B------:R-:W-:-:S07]  /*0e90*/  VIADD R8, R0, 0xfff00000 ;  /* 0xfff0000000087836 */ /* 0x000fce0000000000 */
[----:B------:R-:W-:Y:S05]  /*0ea0*/  CALL.REL.NOINC `($__internal_0_$__cuda_sm20_dblrcp_rn_slowpath_v3) ;  /* 0x0000000000387944 */ /* 0x000fea0003c00000 */
.L_x_18:
[----:B------:R-:W0:Y:S01]  /*0eb0*/  S2UR UR5, SR_CgaCtaId ;  /* 0x00000000000579c3 */ /* 0x000e220000008800 */
[----:B------:R-:W-:-:S07]  /*0ec0*/  UMOV UR4, 0x400 ;  /* 0x0000040000047882 */ /* 0x000fce0000000000 */
[----:B------:R-:W1:Y:S01]  /*0ed0*/  LDC.64 R4, c[0x0][0x388] ;  /* 0x0000e200ff047b82 */ /* 0x000e620000000a00 */
[----:B0-----:R-:W-:Y:S01]  /*0ee0*/  ULEA UR4, UR5, UR4, 0x18 ;  /* 0x0000000405047291 */ /* 0x001fe2000f8ec0ff */
[----:B-1----:R-:W-:-:S08]  /*0ef0*/  IMAD.WIDE.U32 R4, R15, 0x4, R4 ;  /* 0x000000040f047825 */ /* 0x002fd000078e0004 */
[----:B------:R-:W0:Y:S02]  /*0f00*/  LDS R0, [UR4] ;  /* 0x00000004ff007984 */ /* 0x000e240008000800 */
[----:B0-----:R-:W0:Y:S02]  /*0f10*/  F2F.F64.F32 R2, R0 ;  /* 0x0000000000027310 */ /* 0x001e240000201800 */
[----:B0-----:R-:W-:-:S10]  /*0f20*/  DMUL R2, R2, R6 ;  /* 0x0000000602027228 */ /* 0x001fd40000000000 */
[----:B------:R-:W0:Y:S02]  /*0f30*/  F2F.F32.F64 R3, R2 ;  /* 0x0000000200037310 */ /* 0x000e240000301000 */
[----:B0-----:R1:W-:Y:S04]  /*0f40*/  STS [UR4], R3 ;  /* 0x00000003ff007988 */ /* 0x0013e80008000804 */
[----:B------:R1:W-:Y:S02]  /*0f50*/  STG.E desc[UR8][R4.64], R3 ;  /* 0x0000000304007986 */ /* 0x0003e4000c101908 */
.L_x_17:
[----:B------:R-:W-:Y:S05]  /*0f60*/  BSYNC.RECONVERGENT B0 ;  /* 0x0000000000007941 */ /* 0x000fea0003800200 */
.L_x_16:
[----:B------:R-:W-:Y:S06]  /*0f70*/  BAR.SYNC.DEFER_BLOCKING 0x0 ;  /* 0x0000000000007b1d */ /* 0x000fec0000010000 */
[----:B------:R-:W-:Y:S05]  /*0f80*/  EXIT ;  /* 0x000000000000794d */ /* 0x000fea0003800000 */
        .weak           $__internal_0_$__cuda_sm20_dblrcp_rn_slowpath_v3
        .type           $__internal_0_$__cuda_sm20_dblrcp_rn_slowpath_v3,@function
        .size           $__internal_0_$__cuda_sm20_dblrcp_rn_slowpath_v3,(.L_x_24 - $__internal_0_$__cuda_sm20_dblrcp_rn_slowpath_v3)
$__internal_0_$__cuda_sm20_dblrcp_rn_slowpath_v3:
[----:B------:R-:W-:Y:S01]  /*0f90*/  DSETP.GTU.AND P0, PT, |R4|, +INF , PT ;  /* 0x7ff000000400742a */ /* 0x000fe20003f0c200 */
[----:B------:R-:W-:-:S13]  /*0fa0*/  BSSY.RECONVERGENT B1, `(.L_x_19) ;  /* 0x0000023000017945 */ /* 0x000fda0003800200 */
[----:B------:R-:W-:Y:S05]  /*0fb0*/  @P0 BRA `(.L_x_20) ;  /* 0x00000000007c0947 */ /* 0x000fea0003800000 */
[----:B------:R-:W-:-:S05]  /*0fc0*/  LOP3.LUT R9, R5, 0x7fffffff, RZ, 0xc0, !PT ;  /* 0x7fffffff05097812 */ /* 0x000fca00078ec0ff */
[----:B------:R-:W-:-:S05]  /*0fd0*/  VIADD R3, R9, 0xffffffff ;  /* 0xffffffff09037836 */ /* 0x000fca0000000000 */
[----:B------:R-:W-:-:S13]  /*0fe0*/  ISETP.GE.U32.AND P0, PT, R3, 0x7fefffff, PT ;  /* 0x7fefffff0300780c */ /* 0x000fda0003f06070 */
[----:B------:R-:W-:Y:S01]  /*0ff0*/  @P0 LOP3.LUT R7, R5, 0x7ff00000, RZ, 0x3c, !PT ;  /* 0x7ff0000005070812 */ /* 0x000fe200078e3cff */
[----:B------:R-:W-:Y:S01]  /*1000*/  @P0 IMAD.MOV.U32 R6, RZ, RZ, RZ ;  /* 0x000000ffff060224 */ /* 0x000fe200078e00ff */
[----:B------:R-:W-:Y:S06]  /*1010*/  @P0 BRA `(.L_x_21) ;  /* 0x00000000006c0947 */ /* 0x000fec0003800000 */
[----:B------:R-:W-:-:S13]  /*1020*/  ISETP.GE.U32.AND P0, PT, R9, 0x1000001, PT ;  /* 0x010000010900780c */ /* 0x000fda0003f06070 */
[----:B------:R-:W-:Y:S05]  /*1030*/  @!P0 BRA `(.L_x_22) ;  /* 0x0000000000348947 */ /* 0x000fea0003800000 */
[----:B------:R-:W-:Y:S02]  /*1040*/  VIADD R7, R5, 0xc0200000 ;  /* 0xc020000005077836 */ /* 0x000fe40000000000 */
[----:B------:R-:W-:Y:S02]  /*1050*/  IMAD.MOV.U32 R6, RZ, RZ, R4 ;  /* 0x000000ffff067224 */ /* 0x000fe400078e0004 */
[----:B------:R-:W0:Y:S04]  /*1060*/  MUFU.RCP64H R9, R7 ;  /* 0x0000000700097308 */ /* 0x000e280000001800 */
[----:B0-----:R-:W-:-:S08]  /*1070*/  DFMA R10, -R6, R8, 1 ;  /* 0x3ff00000060a742b */ /* 0x001fd00000000108 */
[----:B------:R-:W-:-:S08]  /*1080*/  DFMA R10, R10, R10, R10 ;  /* 0x0000000a0a0a722b */ /* 0x000fd0000000000a */
[----:B------:R-:W-:-:S08]  /*1090*/  DFMA R10, R8, R10, R8 ;  /* 0x0000000a080a722b */ /* 0x000fd00000000008 */
[----:B------:R-:W-:-:S08]  /*10a0*/  DFMA R8, -R6, R10, 1 ;  /* 0x3ff000000608742b */ /* 0x000fd0000000010a */
[----:B------:R-:W-:-:S08]  /*10b0*/  DFMA R8, R10, R8, R10 ;  /* 0x000000080a08722b */ /* 0x000fd0000000000a */
[----:B------:R-:W-:-:S08]  /*10c0*/  DMUL R8, R8, 2.2250738585072013831e-308 ;  /* 0x0010000008087828 */ /* 0x000fd00000000000 */
[----:B------:R-:W-:-:S08]  /*10d0*/  DFMA R4, -R4, R8, 1 ;  /* 0x3ff000000404742b */ /* 0x000fd00000000108 */
[----:B------:R-:W-:-:S08]  /*10e0*/  DFMA R4, R4, R4, R4 ;  /* 0x000000040404722b */ /* 0x000fd00000000004 */
[----:B------:R-:W-:Y:S01]  /*10f0*/  DFMA R6, R8, R4, R8 ;  /* 0x000000040806722b */ /* 0x000fe20000000008 */
[----:B------:R-:W-:Y:S10]  /*1100*/  BRA `(.L_x_21) ;  /* 0x0000000000307947 */ /* 0x000ff40003800000 */
.L_x_22:
[----:B------:R-:W-:Y:S01]  /*1110*/  DMUL R4, R4, 8.11296384146066816958e+31 ;  /* 0x4690000004047828 */ /* 0x000fe20000000000 */
[----:B------:R-:W-:-:S05]  /*1120*/  IMAD.MOV.U32 R6, RZ, RZ, R8 ;  /* 0x000000ffff067224 */ /* 0x000fca00078e0008 */
[----:B------:R-:W0:Y:S02]  /*1130*/  MUFU.RCP64H R7, R5 ;  /* 0x0000000500077308 */ /* 0x000e240000001800 */
[----:B0-----:R-:W-:-:S08]  /*1140*/  DFMA R8, -R4, R6, 1 ;  /* 0x3ff000000408742b */ /* 0x001fd00000000106 */
[----:B------:R-:W-:-:S08]  /*1150*/  DFMA R8, R8, R8, R8 ;  /* 0x000000080808722b */ /* 0x000fd00000000008 */
[----:B------:R-:W-:-:S08]  /*1160*/  DFMA R8, R6, R8, R6 ;  /* 0x000000080608722b */ /* 0x000fd00000000006 */
[----:B------:R-:W-:-:S08]  /*1170*/  DFMA R6, -R4, R8, 1 ;  /* 0x3ff000000406742b */ /* 0x000fd00000000108 */
[----:B------:R-:W-:-:S08]  /*1180*/  DFMA R6, R8, R6, R8 ;  /* 0x000000060806722b */ /* 0x000fd00000000008 */
[----:B------:R-:W-:Y:S01]  /*1190*/  DMUL R6, R6, 8.11296384146066816958e+31 ;  /* 0x4690000006067828 */ /* 0x000fe20000000000 */
[----:B------:R-:W-:Y:S10]  /*11a0*/  BRA `(.L_x_21) ;  /* 0x0000000000087947 */ /* 0x000ff40003800000 */
.L_x_20:
[----:B------:R-:W-:Y:S01]  /*11b0*/  LOP3.LUT R7, R5, 0x80000, RZ, 0xfc, !PT ;  /* 0x0008000005077812 */ /* 0x000fe200078efcff */
[----:B------:R-:W-:-:S07]  /*11c0*/  IMAD.MOV.U32 R6, RZ, RZ, R4 ;  /* 0x000000ffff067224 */ /* 0x000fce00078e0004 */
.L_x_21:
[----:B------:R-:W-:Y:S05]  /*11d0*/  BSYNC.RECONVERGENT B1 ;  /* 0x0000000000017941 */ /* 0x000fea0003800200 */
.L_x_19:
[----:B------:R-:W-:-:S04]  /*11e0*/  IMAD.MOV.U32 R3, RZ, RZ, 0x0 ;  /* 0x00000000ff037424 */ /* 0x000fc800078e00ff */
[----:B------:R-:W-:Y:S05]  /*11f0*/  RET.REL.NODEC R2 `(_Z8generateP17curandStateXORWOWPfi) ;  /* 0xffffffec02807950 */ /* 0x000fea0003c3ffff */
.L_x_23:
        /* <DEDUP_REMOVED lines=16> */
.L_x_24:


//--------------------- .nv.global.init           --------------------------
	.section	.nv.global.init,"aw",@progbits
	.align	4
.nv.global.init:
	.type		mrg32k3aM1SubSeq,@object
	.size		mrg32k3aM1SubSeq,(mrg32k3aM2SubSeq - mrg32k3aM1SubSeq)
mrg32k3aM1SubSeq:
        /*0000*/ 	.byte	0x0b, 0xcc, 0xee, 0x04, 0x73, 0x29, 0x8b, 0x6f, 0xf6, 0x53, 0x03, 0xf6, 0x23, 0xf6, 0xea, 0xda
        /* <DEDUP_REMOVED lines=125> */
	.type		mrg32k3aM2SubSeq,@object
	.size		mrg32k3aM2SubSeq,(mrg32k3aM1 - mrg32k3aM2SubSeq)
mrg32k3aM2SubSeq:
        /* <DEDUP_REMOVED lines=126> */
	.type		mrg32k3aM1,@object
	.size		mrg32k3aM1,(mrg32k3aM1Seq - mrg32k3aM1)
mrg32k3aM1:
        /* <DEDUP_REMOVED lines=144> */
	.type		mrg32k3aM1Seq,@object
	.size		mrg32k3aM1Seq,(mrg32k3aM2 - mrg32k3aM1Seq)
mrg32k3aM1Seq:
        /* <DEDUP_REMOVED lines=144> */
	.type		mrg32k3aM2,@object
	.size		mrg32k3aM2,(mrg32k3aM2Seq - mrg32k3aM2)
mrg32k3aM2:
        /* <DEDUP_REMOVED lines=144> */
	.type		mrg32k3aM2Seq,@object
	.size		mrg32k3aM2Seq,(precalc_xorwow_matrix - mrg32k3aM2Seq)
mrg32k3aM2Seq:
        /* <DEDUP_REMOVED lines=144> */
	.type		precalc_xorwow_matrix,@object
	.size		precalc_xorwow_matrix,(precalc_xorwow_offset_matrix - precalc_xorwow_matrix)
precalc_xorwow_matrix:
        /* <DEDUP_REMOVED lines=6400> */
	.type		precalc_xorwow_offset_matrix,@object
	.size		precalc_xorwow_offset_matrix,(.L_1 - precalc_xorwow_offset_matrix)
precalc_xorwow_offset_matrix:
        /* <DEDUP_REMOVED lines=6400> */
.L_1:


//--------------------- .nv.shared._Z12kernel_setupP17curandStateXORWOW --------------------------
	.section	.nv.shared._Z12kernel_setupP17curandStateXORWOW,"aw",@nobits
	.sectionflags	@""
	.align	16
	.zero		1024


//--------------------- .nv.shared.reserved.0     --------------------------
	.section	.nv.shared.reserved.0,"aw",@nobits
	.weak		__nv_reservedSMEM_offset_0_alias
	.size		__nv_reservedSMEM_offset_0_alias, 0, 64
	.other		__nv_reservedSMEM_offset_0_alias,@"STO_CUDA_RESERVED_SHARED STV_DEFAULT"
__nv_reservedSMEM_offset_0_alias:
	.zero		0
	.zero		64


//--------------------- .nv.shared._Z8generateP17curandStateXORWOWPfi --------------------------
	.section	.nv.shared._Z8generateP17curandStateXORWOWPfi,"aw",@nobits
	.sectionflags	@""
	.align	16
	.zero		1024


//--------------------- .nv.constant0._Z12kernel_setupP17curandStateXORWOW --------------------------
	.section	.nv.constant0._Z12kernel_setupP17curandStateXORWOW,"a",@progbits
	.sectionflags	@""
	.align	4
.nv.constant0._Z12kernel_setupP17curandStateXORWOW:
	.zero		904


//--------------------- .nv.constant0._Z8generateP17curandStateXORWOWPfi --------------------------
	.section	.nv.constant0._Z8generateP17curandStateXORWOWPfi,"a",@progbits
	.sectionflags	@""
	.align	4
.nv.constant0._Z8generateP17curandStateXORWOWPfi:
	.zero		916


//--------------------- SYMBOLS --------------------------

	.type		.nv.reservedSmem.offset0,@object
	.size		.nv.reservedSmem.offset0,0x4
	.type		.nv.reservedSmem.cap,@object
	.size		.nv.reservedSmem.cap,0x4
